	.target	sm_90a

	.elftype	@"ET_EXEC"


//--------------------- .note.nv.tkinfo           --------------------------
	.section	.note.nv.tkinfo,"",@"SHT_NOTE"
	.sectionflags	@"SHF_NOTE_NV_TKINFO"
	.tkinfo
        /*0018*/ 	.word	0x00000002
        /*0030*/ 	.string	""
        /*0030*/ 	.string	"ptxas"
        /*0030*/ 	.string	"Cuda compilation tools, release 13.0, V13.0.88"
        /*0030*/ 	.string	"Build cuda_13.0.r13.0/compiler.36424714_0"
        /*0030*/ 	.string	"-arch sm_90a -m 64 "



//--------------------- .note.nv.cuinfo           --------------------------
	.section	.note.nv.cuinfo,"",@"SHT_NOTE"
	.sectionflags	@"SHF_NOTE_NV_CUINFO"
        /*0018*/ 	.short	0x0002
        /*001a*/ 	.short	0x005a
        /*001c*/ 	.short	0x0082
	.zero		2


//--------------------- .nv.info                  --------------------------
	.section	.nv.info,"",@"SHT_CUDA_INFO"
	.align	4


	//----- nvinfo : EIATTR_REGCOUNT
	.align		4
        /*0000*/ 	.byte	0x04, 0x2f
        /*0002*/ 	.short	(.L_1 - .L_0)
	.align		4
.L_0:
        /*0004*/ 	.word	index@(_Z25multi_tensor_apply_kernelI18TensorListMetadataILi2ELb0EEN18transformer_engine18multi_tensor_scale12ScaleFunctorIffEEJfEEvlPViT_T0_DpT1_)
        /*0008*/ 	.word	0x00000020


	//----- nvinfo : EIATTR_FRAME_SIZE
	.align		4
.L_1:
        /*000c*/ 	.byte	0x04, 0x11
        /*000e*/ 	.short	(.L_3 - .L_2)
	.align		4
.L_2:
        /*0010*/ 	.word	index@(_Z25multi_tensor_apply_kernelI18TensorListMetadataILi2ELb0EEN18transformer_engine18multi_tensor_scale12ScaleFunctorIffEEJfEEvlPViT_T0_DpT1_)
        /*0014*/ 	.word	0x00000000


	//----- nvinfo : EIATTR_REGCOUNT
	.align		4
.L_3:
        /*0018*/ 	.byte	0x04, 0x2f
        /*001a*/ 	.short	(.L_5 - .L_4)
	.align		4
.L_4:
        /*001c*/ 	.word	index@(_Z25multi_tensor_apply_kernelI18TensorListMetadataILi2ELb0EEN18transformer_engine18multi_tensor_scale12ScaleFunctorIf6__halfEEJfEEvlPViT_T0_DpT1_)
        /*0020*/ 	.word	0x0000001f


	//----- nvinfo : EIATTR_FRAME_SIZE
	.align		4
.L_5:
        /*0024*/ 	.byte	0x04, 0x11
        /*0026*/ 	.short	(.L_7 - .L_6)
	.align		4
.L_6:
        /*0028*/ 	.word	index@(_Z25multi_tensor_apply_kernelI18TensorListMetadataILi2ELb0EEN18transformer_engine18multi_tensor_scale12ScaleFunctorIf6__halfEEJfEEvlPViT_T0_DpT1_)
        /*002c*/ 	.word	0x00000000


	//----- nvinfo : EIATTR_REGCOUNT
	.align		4
.L_7:
        /*0030*/ 	.byte	0x04, 0x2f
        /*0032*/ 	.short	(.L_9 - .L_8)
	.align		4
.L_8:
        /*0034*/ 	.word	index@(_Z25multi_tensor_apply_kernelI18TensorListMetadataILi2ELb0EEN18transformer_engine18multi_tensor_scale12ScaleFunctorIf13__nv_bfloat16EEJfEEvlPViT_T0_DpT1_)
        /*0038*/ 	.word	0x0000001f


	//----- nvinfo : EIATTR_FRAME_SIZE
	.align		4
.L_9:
        /*003c*/ 	.byte	0x04, 0x11
        /*003e*/ 	.short	(.L_11 - .L_10)
	.align		4
.L_10:
        /*0040*/ 	.word	index@(_Z25multi_tensor_apply_kernelI18TensorListMetadataILi2ELb0EEN18transformer_engine18multi_tensor_scale12ScaleFunctorIf13__nv_bfloat16EEJfEEvlPViT_T0_DpT1_)
        /*0044*/ 	.word	0x00000000


	//----- nvinfo : EIATTR_REGCOUNT
	.align		4
.L_11:
        /*0048*/ 	.byte	0x04, 0x2f
        /*004a*/ 	.short	(.L_13 - .L_12)
	.align		4
.L_12:
        /*004c*/ 	.word	index@(_Z25multi_tensor_apply_kernelI18TensorListMetadataILi2ELb0EEN18transformer_engine18multi_tensor_scale12ScaleFunctorI6__halffEEJfEEvlPViT_T0_DpT1_)
        /*0050*/ 	.word	0x00000020


	//----- nvinfo : EIATTR_FRAME_SIZE
	.align		4
.L_13:
        /*0054*/ 	.byte	0x04, 0x11
        /*0056*/ 	.short	(.L_15 - .L_14)
	.align		4
.L_14:
        /*0058*/ 	.word	index@(_Z25multi_tensor_apply_kernelI18TensorListMetadataILi2ELb0EEN18transformer_engine18multi_tensor_scale12ScaleFunctorI6__halffEEJfEEvlPViT_T0_DpT1_)
        /*005c*/ 	.word	0x00000000


	//----- nvinfo : EIATTR_REGCOUNT
	.align		4
.L_15:
        /*0060*/ 	.byte	0x04, 0x2f
        /*0062*/ 	.short	(.L_17 - .L_16)
	.align		4
.L_16:
        /*0064*/ 	.word	index@(_Z25multi_tensor_apply_kernelI18TensorListMetadataILi2ELb0EEN18transformer_engine18multi_tensor_scale12ScaleFunctorI6__halfS5_EEJfEEvlPViT_T0_DpT1_)
        /*0068*/ 	.word	0x0000001e


	//----- nvinfo : EIATTR_FRAME_SIZE
	.align		4
.L_17:
        /*006c*/ 	.byte	0x04, 0x11
        /*006e*/ 	.short	(.L_19 - .L_18)
	.align		4
.L_18:
        /*0070*/ 	.word	index@(_Z25multi_tensor_apply_kernelI18TensorListMetadataILi2ELb0EEN18transformer_engine18multi_tensor_scale12ScaleFunctorI6__halfS5_EEJfEEvlPViT_T0_DpT1_)
        /*0074*/ 	.word	0x00000000


	//----- nvinfo : EIATTR_REGCOUNT
	.align		4
.L_19:
        /*0078*/ 	.byte	0x04, 0x2f
        /*007a*/ 	.short	(.L_21 - .L_20)
	.align		4
.L_20:
        /*007c*/ 	.word	index@(_Z25multi_tensor_apply_kernelI18TensorListMetadataILi2ELb0EEN18transformer_engine18multi_tensor_scale12ScaleFunctorI6__half13__nv_bfloat16EEJfEEvlPViT_T0_DpT1_)
        /*0080*/ 	.word	0x0000001e


	//----- nvinfo : EIATTR_FRAME_SIZE
	.align		4
.L_21:
        /*0084*/ 	.byte	0x04, 0x11
        /*0086*/ 	.short	(.L_23 - .L_22)
	.align		4
.L_22:
        /*0088*/ 	.word	index@(_Z25multi_tensor_apply_kernelI18TensorListMetadataILi2ELb0EEN18transformer_engine18multi_tensor_scale12ScaleFunctorI6__half13__nv_bfloat16EEJfEEvlPViT_T0_DpT1_)
        /*008c*/ 	.word	0x00000000


	//----- nvinfo : EIATTR_REGCOUNT
	.align		4
.L_23:
        /*0090*/ 	.byte	0x04, 0x2f
        /*0092*/ 	.short	(.L_25 - .L_24)
	.align		4
.L_24:
        /*0094*/ 	.word	index@(_Z25multi_tensor_apply_kernelI18TensorListMetadataILi2ELb0EEN18transformer_engine18multi_tensor_scale12ScaleFunctorI13__nv_bfloat16fEEJfEEvlPViT_T0_DpT1_)
        /*0098*/ 	.word	0x00000020


	//----- nvinfo : EIATTR_FRAME_SIZE
	.align		4
.L_25:
        /*009c*/ 	.byte	0x04, 0x11
        /*009e*/ 	.short	(.L_27 - .L_26)
	.align		4
.L_26:
        /*00a0*/ 	.word	index@(_Z25multi_tensor_apply_kernelI18TensorListMetadataILi2ELb0EEN18transformer_engine18multi_tensor_scale12ScaleFunctorI13__nv_bfloat16fEEJfEEvlPViT_T0_DpT1_)
        /*00a4*/ 	.word	0x00000000


	//----- nvinfo : EIATTR_REGCOUNT
	.align		4
.L_27:
        /*00a8*/ 	.byte	0x04, 0x2f
        /*00aa*/ 	.short	(.L_29 - .L_28)
	.align		4
.L_28:
        /*00ac*/ 	.word	index@(_Z25multi_tensor_apply_kernelI18TensorListMetadataILi2ELb0EEN18transformer_engine18multi_tensor_scale12ScaleFunctorI13__nv_bfloat166__halfEEJfEEvlPViT_T0_DpT1_)
        /*00b0*/ 	.word	0x0000001e


	//----- nvinfo : EIATTR_FRAME_SIZE
	.align		4
.L_29:
        /*00b4*/ 	.byte	0x04, 0x11
        /*00b6*/ 	.short	(.L_31 - .L_30)
	.align		4
.L_30:
        /*00b8*/ 	.word	index@(_Z25multi_tensor_apply_kernelI18TensorListMetadataILi2ELb0EEN18transformer_engine18multi_tensor_scale12ScaleFunctorI13__nv_bfloat166__halfEEJfEEvlPViT_T0_DpT1_)
        /*00bc*/ 	.word	0x00000000


	//----- nvinfo : EIATTR_REGCOUNT
	.align		4
.L_31:
        /*00c0*/ 	.byte	0x04, 0x2f
        /*00c2*/ 	.short	(.L_33 - .L_32)
	.align		4
.L_32:
        /*00c4*/ 	.word	index@(_Z25multi_tensor_apply_kernelI18TensorListMetadataILi2ELb0EEN18transformer_engine18multi_tensor_scale12ScaleFunctorI13__nv_bfloat16S5_EEJfEEvlPViT_T0_DpT1_)
        /*00c8*/ 	.word	0x0000001e


	//----- nvinfo : EIATTR_FRAME_SIZE
	.align		4
.L_33:
        /*00cc*/ 	.byte	0x04, 0x11
        /*00ce*/ 	.short	(.L_35 - .L_34)
	.align		4
.L_34:
        /*00d0*/ 	.word	index@(_Z25multi_tensor_apply_kernelI18TensorListMetadataILi2ELb0EEN18transformer_engine18multi_tensor_scale12ScaleFunctorI13__nv_bfloat16S5_EEJfEEvlPViT_T0_DpT1_)
        /*00d4*/ 	.word	0x00000000


	//----- nvinfo : EIATTR_MIN_STACK_SIZE
	.align		4
.L_35:
        /*00d8*/ 	.byte	0x04, 0x12
        /*00da*/ 	.short	(.L_37 - .L_36)
	.align		4
.L_36:
        /*00dc*/ 	.word	index@(_Z25multi_tensor_apply_kernelI18TensorListMetadataILi2ELb0EEN18transformer_engine18multi_tensor_scale12ScaleFunctorI13__nv_bfloat16S5_EEJfEEvlPViT_T0_DpT1_)
        /*00e0*/ 	.word	0x00000000


	//----- nvinfo : EIATTR_MIN_STACK_SIZE
	.align		4
.L_37:
        /*00e4*/ 	.byte	0x04, 0x12
        /*00e6*/ 	.short	(.L_39 - .L_38)
	.align		4
.L_38:
        /*00e8*/ 	.word	index@(_Z25multi_tensor_apply_kernelI18TensorListMetadataILi2ELb0EEN18transformer_engine18multi_tensor_scale12ScaleFunctorI13__nv_bfloat166__halfEEJfEEvlPViT_T0_DpT1_)
        /*00ec*/ 	.word	0x00000000


	//----- nvinfo : EIATTR_MIN_STACK_SIZE
	.align		4
.L_39:
        /*00f0*/ 	.byte	0x04, 0x12
        /*00f2*/ 	.short	(.L_41 - .L_40)
	.align		4
.L_40:
        /*00f4*/ 	.word	index@(_Z25multi_tensor_apply_kernelI18TensorListMetadataILi2ELb0EEN18transformer_engine18multi_tensor_scale12ScaleFunctorI13__nv_bfloat16fEEJfEEvlPViT_T0_DpT1_)
        /*00f8*/ 	.word	0x00000000


	//----- nvinfo : EIATTR_MIN_STACK_SIZE
	.align		4
.L_41:
        /*00fc*/ 	.byte	0x04, 0x12
        /*00fe*/ 	.short	(.L_43 - .L_42)
	.align		4
.L_42:
        /*0100*/ 	.word	index@(_Z25multi_tensor_apply_kernelI18TensorListMetadataILi2ELb0EEN18transformer_engine18multi_tensor_scale12ScaleFunctorI6__half13__nv_bfloat16EEJfEEvlPViT_T0_DpT1_)
        /*0104*/ 	.word	0x00000000


	//----- nvinfo : EIATTR_MIN_STACK_SIZE
	.align		4
.L_43:
        /*0108*/ 	.byte	0x04, 0x12
        /*010a*/ 	.short	(.L_45 - .L_44)
	.align		4
.L_44:
        /*010c*/ 	.word	index@(_Z25multi_tensor_apply_kernelI18TensorListMetadataILi2ELb0EEN18transformer_engine18multi_tensor_scale12ScaleFunctorI6__halfS5_EEJfEEvlPViT_T0_DpT1_)
        /*0110*/ 	.word	0x00000000


	//----- nvinfo : EIATTR_MIN_STACK_SIZE
	.align		4
.L_45:
        /*0114*/ 	.byte	0x04, 0x12
        /*0116*/ 	.short	(.L_47 - .L_46)
	.align		4
.L_46:
        /*0118*/ 	.word	index@(_Z25multi_tensor_apply_kernelI18TensorListMetadataILi2ELb0EEN18transformer_engine18multi_tensor_scale12ScaleFunctorI6__halffEEJfEEvlPViT_T0_DpT1_)
        /*011c*/ 	.word	0x00000000


	//----- nvinfo : EIATTR_MIN_STACK_SIZE
	.align		4
.L_47:
        /*0120*/ 	.byte	0x04, 0x12
        /*0122*/ 	.short	(.L_49 - .L_48)
	.align		4
.L_48:
        /*0124*/ 	.word	index@(_Z25multi_tensor_apply_kernelI18TensorListMetadataILi2ELb0EEN18transformer_engine18multi_tensor_scale12ScaleFunctorIf13__nv_bfloat16EEJfEEvlPViT_T0_DpT1_)
        /*0128*/ 	.word	0x00000000


	//----- nvinfo : EIATTR_MIN_STACK_SIZE
	.align		4
.L_49:
        /*012c*/ 	.byte	0x04, 0x12
        /*012e*/ 	.short	(.L_51 - .L_50)
	.align		4
.L_50:
        /*0130*/ 	.word	index@(_Z25multi_tensor_apply_kernelI18TensorListMetadataILi2ELb0EEN18transformer_engine18multi_tensor_scale12ScaleFunctorIf6__halfEEJfEEvlPViT_T0_DpT1_)
        /*0134*/ 	.word	0x00000000


	//----- nvinfo : EIATTR_MIN_STACK_SIZE
	.align		4
.L_51:
        /*0138*/ 	.byte	0x04, 0x12
        /*013a*/ 	.short	(.L_53 - .L_52)
	.align		4
.L_52:
        /*013c*/ 	.word	index@(_Z25multi_tensor_apply_kernelI18TensorListMetadataILi2ELb0EEN18transformer_engine18multi_tensor_scale12ScaleFunctorIffEEJfEEvlPViT_T0_DpT1_)
        /*0140*/ 	.word	0x00000000
.L_53:


//--------------------- .nv.compat                --------------------------
	.section	.nv.compat,"",@"SHT_CUDA_COMPAT_INFO"
	.align	4
        /*0000*/ 	.byte	0x02, 0x09, 0x01, 0x00, 0x02, 0x02, 0x01, 0x00, 0x02, 0x05, 0x05, 0x00, 0x03, 0x07, 0x01, 0x01
        /*0010*/ 	.byte	0x02, 0x03, 0x00, 0x00, 0x02, 0x06, 0x01, 0x00, 0x04, 0x0b, 0x08, 0x00, 0x00, 0x00, 0x00, 0x00
        /*0020*/ 	.byte	0x00, 0x00, 0x00, 0x00


//--------------------- .nv.info._Z25multi_tensor_apply_kernelI18TensorListMetadataILi2ELb0EEN18transformer_engine18multi_tensor_scale12ScaleFunctorI13__nv_bfloat16S5_EEJfEEvlPViT_T0_DpT1_ --------------------------
	.section	.nv.info._Z25multi_tensor_apply_kernelI18TensorListMetadataILi2ELb0EEN18transformer_engine18multi_tensor_scale12ScaleFunctorI13__nv_bfloat16S5_EEJfEEvlPViT_T0_DpT1_,"",@"SHT_CUDA_INFO"
	.sectionflags	@""
	.align	4


	//----- nvinfo : EIATTR_CUDA_API_VERSION
	.align		4
        /*0000*/ 	.byte	0x04, 0x37
        /*0002*/ 	.short	(.L_55 - .L_54)
.L_54:
        /*0004*/ 	.word	0x00000082


	//----- nvinfo : EIATTR_KPARAM_INFO
	.align		4
.L_55:
        /*0008*/ 	.byte	0x04, 0x17
        /*000a*/ 	.short	(.L_57 - .L_56)
.L_56:
        /*000c*/ 	.word	0x00000000
        /*0010*/ 	.short	0x0004
        /*0012*/ 	.short	0x0b5c
        /*0014*/ 	.byte	0x00, 0xf0, 0x11, 0x00


	//----- nvinfo : EIATTR_KPARAM_INFO
	.align		4
.L_57:
        /*0018*/ 	.byte	0x04, 0x17
        /*001a*/ 	.short	(.L_59 - .L_58)
.L_58:
        /*001c*/ 	.word	0x00000000
        /*0020*/ 	.short	0x0003
        /*0022*/ 	.short	0x0b58
        /*0024*/ 	.byte	0x00, 0xf0, 0x05, 0x00


	//----- nvinfo : EIATTR_KPARAM_INFO
	.align		4
.L_59:
        /*0028*/ 	.byte	0x04, 0x17
        /*002a*/ 	.short	(.L_61 - .L_60)
.L_60:
        /*002c*/ 	.word	0x00000000
        /*0030*/ 	.short	0x0002
        /*0032*/ 	.short	0x0010
        /*0034*/ 	.byte	0x00, 0xf0, 0x21, 0x2d


	//----- nvinfo : EIATTR_KPARAM_INFO
	.align		4
.L_61:
        /*0038*/ 	.byte	0x04, 0x17
        /*003a*/ 	.short	(.L_63 - .L_62)
.L_62:
        /*003c*/ 	.word	0x00000000
        /*0040*/ 	.short	0x0001
        /*0042*/ 	.short	0x0008
        /*0044*/ 	.byte	0x00, 0xf0, 0x21, 0x00


	//----- nvinfo : EIATTR_KPARAM_INFO
	.align		4
.L_63:
        /*0048*/ 	.byte	0x04, 0x17
        /*004a*/ 	.short	(.L_65 - .L_64)
.L_64:
        /*004c*/ 	.word	0x00000000
        /*0050*/ 	.short	0x0000
        /*0052*/ 	.short	0x0000
        /*0054*/ 	.byte	0x00, 0xf0, 0x21, 0x00


	//----- nvinfo : EIATTR_SPARSE_MMA_MASK
	.align		4
.L_65:
        /*0058*/ 	.byte	0x03, 0x50
        /*005a*/ 	.short	0x0000


	//----- nvinfo : EIATTR_MAXREG_COUNT
	.align		4
        /*005c*/ 	.byte	0x03, 0x1b
        /*005e*/ 	.short	0x00ff


	//----- nvinfo : EIATTR_MERCURY_ISA_VERSION
	.align		4
        /*0060*/ 	.byte	0x03, 0x5f
        /*0062*/ 	.short	0x0101


	//----- nvinfo : EIATTR_EXIT_INSTR_OFFSETS
	.align		4
        /*0064*/ 	.byte	0x04, 0x1c
        /*0066*/ 	.short	(.L_67 - .L_66)


	//   ....[0]....
.L_66:
        /*0068*/ 	.word	0x000008e0


	//   ....[1]....
        /*006c*/ 	.word	0x00000920


	//----- nvinfo : EIATTR_CRS_STACK_SIZE
	.align		4
.L_67:
        /*0070*/ 	.byte	0x04, 0x1e
        /*0072*/ 	.short	(.L_69 - .L_68)
.L_68:
        /*0074*/ 	.word	0x00000000


	//----- nvinfo : EIATTR_CBANK_PARAM_SIZE
	.align		4
.L_69:
        /*0078*/ 	.byte	0x03, 0x19
        /*007a*/ 	.short	0x0b60


	//----- nvinfo : EIATTR_PARAM_CBANK
	.align		4
        /*007c*/ 	.byte	0x04, 0x0a
        /*007e*/ 	.short	(.L_71 - .L_70)
	.align		4
.L_70:
        /*0080*/ 	.word	index@(.nv.constant0._Z25multi_tensor_apply_kernelI18TensorListMetadataILi2ELb0EEN18transformer_engine18multi_tensor_scale12ScaleFunctorI13__nv_bfloat16S5_EEJfEEvlPViT_T0_DpT1_)
        /*0084*/ 	.short	0x0210
        /*0086*/ 	.short	0x0b60


	//----- nvinfo : EIATTR_SW_WAR
	.align		4
.L_71:
        /*0088*/ 	.byte	0x04, 0x36
        /*008a*/ 	.short	(.L_73 - .L_72)
.L_72:
        /*008c*/ 	.word	0x00000008
.L_73:


//--------------------- .nv.info._Z25multi_tensor_apply_kernelI18TensorListMetadataILi2ELb0EEN18transformer_engine18multi_tensor_scale12ScaleFunctorI13__nv_bfloat166__halfEEJfEEvlPViT_T0_DpT1_ --------------------------
	.section	.nv.info._Z25multi_tensor_apply_kernelI18TensorListMetadataILi2ELb0EEN18transformer_engine18multi_tensor_scale12ScaleFunctorI13__nv_bfloat166__halfEEJfEEvlPViT_T0_DpT1_,"",@"SHT_CUDA_INFO"
	.sectionflags	@""
	.align	4


	//----- nvinfo : EIATTR_CUDA_API_VERSION
	.align		4
        /*0000*/ 	.byte	0x04, 0x37
        /*0002*/ 	.short	(.L_75 - .L_74)
.L_74:
        /*0004*/ 	.word	0x00000082


	//----- nvinfo : EIATTR_KPARAM_INFO
	.align		4
.L_75:
        /*0008*/ 	.byte	0x04, 0x17
        /*000a*/ 	.short	(.L_77 - .L_76)
.L_76:
        /*000c*/ 	.word	0x00000000
        /*0010*/ 	.short	0x0004
        /*0012*/ 	.short	0x0b5c
        /*0014*/ 	.byte	0x00, 0xf0, 0x11, 0x00


	//----- nvinfo : EIATTR_KPARAM_INFO
	.align		4
.L_77:
        /*0018*/ 	.byte	0x04, 0x17
        /*001a*/ 	.short	(.L_79 - .L_78)
.L_78:
        /*001c*/ 	.word	0x00000000
        /*0020*/ 	.short	0x0003
        /*0022*/ 	.short	0x0b58
        /*0024*/ 	.byte	0x00, 0xf0, 0x05, 0x00


	//----- nvinfo : EIATTR_KPARAM_INFO
	.align		4
.L_79:
        /*0028*/ 	.byte	0x04, 0x17
        /*002a*/ 	.short	(.L_81 - .L_80)
.L_80:
        /*002c*/ 	.word	0x00000000
        /*0030*/ 	.short	0x0002
        /*0032*/ 	.short	0x0010
        /*0034*/ 	.byte	0x00, 0xf0, 0x21, 0x2d


	//----- nvinfo : EIATTR_KPARAM_INFO
	.align		4
.L_81:
        /*0038*/ 	.byte	0x04, 0x17
        /*003a*/ 	.short	(.L_83 - .L_82)
.L_82:
        /*003c*/ 	.word	0x00000000
        /*0040*/ 	.short	0x0001
        /*0042*/ 	.short	0x0008
        /*0044*/ 	.byte	0x00, 0xf0, 0x21, 0x00


	//----- nvinfo : EIATTR_KPARAM_INFO
	.align		4
.L_83:
        /*0048*/ 	.byte	0x04, 0x17
        /*004a*/ 	.short	(.L_85 - .L_84)
.L_84:
        /*004c*/ 	.word	0x00000000
        /*0050*/ 	.short	0x0000
        /*0052*/ 	.short	0x0000
        /*0054*/ 	.byte	0x00, 0xf0, 0x21, 0x00


	//----- nvinfo : EIATTR_SPARSE_MMA_MASK
	.align		4
.L_85:
        /*0058*/ 	.byte	0x03, 0x50
        /*005a*/ 	.short	0x0000


	//----- nvinfo : EIATTR_MAXREG_COUNT
	.align		4
        /*005c*/ 	.byte	0x03, 0x1b
        /*005e*/ 	.short	0x00ff


	//----- nvinfo : EIATTR_MERCURY_ISA_VERSION
	.align		4
        /*0060*/ 	.byte	0x03, 0x5f
        /*0062*/ 	.short	0x0101


	//----- nvinfo : EIATTR_EXIT_INSTR_OFFSETS
	.align		4
        /*0064*/ 	.byte	0x04, 0x1c
        /*0066*/ 	.short	(.L_87 - .L_86)


	//   ....[0]....
.L_86:
        /*0068*/ 	.word	0x000008e0


	//   ....[1]....
        /*006c*/ 	.word	0x00000920


	//----- nvinfo : EIATTR_CRS_STACK_SIZE
	.align		4
.L_87:
        /*0070*/ 	.byte	0x04, 0x1e
        /*0072*/ 	.short	(.L_89 - .L_88)
.L_88:
        /*0074*/ 	.word	0x00000000


	//----- nvinfo : EIATTR_CBANK_PARAM_SIZE
	.align		4
.L_89:
        /*0078*/ 	.byte	0x03, 0x19
        /*007a*/ 	.short	0x0b60


	//----- nvinfo : EIATTR_PARAM_CBANK
	.align		4
        /*007c*/ 	.byte	0x04, 0x0a
        /*007e*/ 	.short	(.L_91 - .L_90)
	.align		4
.L_90:
        /*0080*/ 	.word	index@(.nv.constant0._Z25multi_tensor_apply_kernelI18TensorListMetadataILi2ELb0EEN18transformer_engine18multi_tensor_scale12ScaleFunctorI13__nv_bfloat166__halfEEJfEEvlPViT_T0_DpT1_)
        /*0084*/ 	.short	0x0210
        /*0086*/ 	.short	0x0b60


	//----- nvinfo : EIATTR_SW_WAR
	.align		4
.L_91:
        /*0088*/ 	.byte	0x04, 0x36
        /*008a*/ 	.short	(.L_93 - .L_92)
.L_92:
        /*008c*/ 	.word	0x00000008
.L_93:


//--------------------- .nv.info._Z25multi_tensor_apply_kernelI18TensorListMetadataILi2ELb0EEN18transformer_engine18multi_tensor_scale12ScaleFunctorI13__nv_bfloat16fEEJfEEvlPViT_T0_DpT1_ --------------------------
	.section	.nv.info._Z25multi_tensor_apply_kernelI18TensorListMetadataILi2ELb0EEN18transformer_engine18multi_tensor_scale12ScaleFunctorI13__nv_bfloat16fEEJfEEvlPViT_T0_DpT1_,"",@"SHT_CUDA_INFO"
	.sectionflags	@""
	.align	4


	//----- nvinfo : EIATTR_CUDA_API_VERSION
	.align		4
        /*0000*/ 	.byte	0x04, 0x37
        /*0002*/ 	.short	(.L_95 - .L_94)
.L_94:
        /*0004*/ 	.word	0x00000082


	//----- nvinfo : EIATTR_KPARAM_INFO
	.align		4
.L_95:
        /*0008*/ 	.byte	0x04, 0x17
        /*000a*/ 	.short	(.L_97 - .L_96)
.L_96:
        /*000c*/ 	.word	0x00000000
        /*0010*/ 	.short	0x0004
        /*0012*/ 	.short	0x0b5c
        /*0014*/ 	.byte	0x00, 0xf0, 0x11, 0x00


	//----- nvinfo : EIATTR_KPARAM_INFO
	.align		4
.L_97:
        /*0018*/ 	.byte	0x04, 0x17
        /*001a*/ 	.short	(.L_99 - .L_98)
.L_98:
        /*001c*/ 	.word	0x00000000
        /*0020*/ 	.short	0x0003
        /*0022*/ 	.short	0x0b58
        /*0024*/ 	.byte	0x00, 0xf0, 0x05, 0x00


	//----- nvinfo : EIATTR_KPARAM_INFO
	.align		4
.L_99:
        /*0028*/ 	.byte	0x04, 0x17
        /*002a*/ 	.short	(.L_101 - .L_100)
.L_100:
        /*002c*/ 	.word	0x00000000
        /*0030*/ 	.short	0x0002
        /*0032*/ 	.short	0x0010
        /*0034*/ 	.byte	0x00, 0xf0, 0x21, 0x2d


	//----- nvinfo : EIATTR_KPARAM_INFO
	.align		4
.L_101:
        /*0038*/ 	.byte	0x04, 0x17
        /*003a*/ 	.short	(.L_103 - .L_102)
.L_102:
        /*003c*/ 	.word	0x00000000
        /*0040*/ 	.short	0x0001
        /*0042*/ 	.short	0x0008
        /*0044*/ 	.byte	0x00, 0xf0, 0x21, 0x00


	//----- nvinfo : EIATTR_KPARAM_INFO
	.align		4
.L_103:
        /*0048*/ 	.byte	0x04, 0x17
        /*004a*/ 	.short	(.L_105 - .L_104)
.L_104:
        /*004c*/ 	.word	0x00000000
        /*0050*/ 	.short	0x0000
        /*0052*/ 	.short	0x0000
        /*0054*/ 	.byte	0x00, 0xf0, 0x21, 0x00


	//----- nvinfo : EIATTR_SPARSE_MMA_MASK
	.align		4
.L_105:
        /*0058*/ 	.byte	0x03, 0x50
        /*005a*/ 	.short	0x0000


	//----- nvinfo : EIATTR_MAXREG_COUNT
	.align		4
        /*005c*/ 	.byte	0x03, 0x1b
        /*005e*/ 	.short	0x00ff


	//----- nvinfo : EIATTR_MERCURY_ISA_VERSION
	.align		4
        /*0060*/ 	.byte	0x03, 0x5f
        /*0062*/ 	.short	0x0101


	//----- nvinfo : EIATTR_EXIT_INSTR_OFFSETS
	.align		4
        /*0064*/ 	.byte	0x04, 0x1c
        /*0066*/ 	.short	(.L_107 - .L_106)


	//   ....[0]....
.L_106:
        /*0068*/ 	.word	0x00000830


	//   ....[1]....
        /*006c*/ 	.word	0x00000870


	//----- nvinfo : EIATTR_CRS_STACK_SIZE
	.align		4
.L_107:
        /*0070*/ 	.byte	0x04, 0x1e
        /*0072*/ 	.short	(.L_109 - .L_108)
.L_108:
        /*0074*/ 	.word	0x00000000


	//----- nvinfo : EIATTR_CBANK_PARAM_SIZE
	.align		4
.L_109:
        /*0078*/ 	.byte	0x03, 0x19
        /*007a*/ 	.short	0x0b60


	//----- nvinfo : EIATTR_PARAM_CBANK
	.align		4
        /*007c*/ 	.byte	0x04, 0x0a
        /*007e*/ 	.short	(.L_111 - .L_110)
	.align		4
.L_110:
        /*0080*/ 	.word	index@(.nv.constant0._Z25multi_tensor_apply_kernelI18TensorListMetadataILi2ELb0EEN18transformer_engine18multi_tensor_scale12ScaleFunctorI13__nv_bfloat16fEEJfEEvlPViT_T0_DpT1_)
        /*0084*/ 	.short	0x0210
        /*0086*/ 	.short	0x0b60


	//----- nvinfo : EIATTR_SW_WAR
	.align		4
.L_111:
        /*0088*/ 	.byte	0x04, 0x36
        /*008a*/ 	.short	(.L_113 - .L_112)
.L_112:
        /*008c*/ 	.word	0x00000008
.L_113:


//--------------------- .nv.info._Z25multi_tensor_apply_kernelI18TensorListMetadataILi2ELb0EEN18transformer_engine18multi_tensor_scale12ScaleFunctorI6__half13__nv_bfloat16EEJfEEvlPViT_T0_DpT1_ --------------------------
	.section	.nv.info._Z25multi_tensor_apply_kernelI18TensorListMetadataILi2ELb0EEN18transformer_engine18multi_tensor_scale12ScaleFunctorI6__half13__nv_bfloat16EEJfEEvlPViT_T0_DpT1_,"",@"SHT_CUDA_INFO"
	.sectionflags	@""
	.align	4


	//----- nvinfo : EIATTR_CUDA_API_VERSION
	.align		4
        /*0000*/ 	.byte	0x04, 0x37
        /*0002*/ 	.short	(.L_115 - .L_114)
.L_114:
        /*0004*/ 	.word	0x00000082


	//----- nvinfo : EIATTR_KPARAM_INFO
	.align		4
.L_115:
        /*0008*/ 	.byte	0x04, 0x17
        /*000a*/ 	.short	(.L_117 - .L_116)
.L_116:
        /*000c*/ 	.word	0x00000000
        /*0010*/ 	.short	0x0004
        /*0012*/ 	.short	0x0b5c
        /*0014*/ 	.byte	0x00, 0xf0, 0x11, 0x00


	//----- nvinfo : EIATTR_KPARAM_INFO
	.align		4
.L_117:
        /*0018*/ 	.byte	0x04, 0x17
        /*001a*/ 	.short	(.L_119 - .L_118)
.L_118:
        /*001c*/ 	.word	0x00000000
        /*0020*/ 	.short	0x0003
        /*0022*/ 	.short	0x0b58
        /*0024*/ 	.byte	0x00, 0xf0, 0x05, 0x00


	//----- nvinfo : EIATTR_KPARAM_INFO
	.align		4
.L_119:
        /*0028*/ 	.byte	0x04, 0x17
        /*002a*/ 	.short	(.L_121 - .L_120)
.L_120:
        /*002c*/ 	.word	0x00000000
        /*0030*/ 	.short	0x0002
        /*0032*/ 	.short	0x0010
        /*0034*/ 	.byte	0x00, 0xf0, 0x21, 0x2d


	//----- nvinfo : EIATTR_KPARAM_INFO
	.align		4
.L_121:
        /*0038*/ 	.byte	0x04, 0x17
        /*003a*/ 	.short	(.L_123 - .L_122)
.L_122:
        /*003c*/ 	.word	0x00000000
        /*0040*/ 	.short	0x0001
        /*0042*/ 	.short	0x0008
        /*0044*/ 	.byte	0x00, 0xf0, 0x21, 0x00


	//----- nvinfo : EIATTR_KPARAM_INFO
	.align		4
.L_123:
        /*0048*/ 	.byte	0x04, 0x17
        /*004a*/ 	.short	(.L_125 - .L_124)
.L_124:
        /*004c*/ 	.word	0x00000000
        /*0050*/ 	.short	0x0000
        /*0052*/ 	.short	0x0000
        /*0054*/ 	.byte	0x00, 0xf0, 0x21, 0x00


	//----- nvinfo : EIATTR_SPARSE_MMA_MASK
	.align		4
.L_125:
        /*0058*/ 	.byte	0x03, 0x50
        /*005a*/ 	.short	0x0000


	//----- nvinfo : EIATTR_MAXREG_COUNT
	.align		4
        /*005c*/ 	.byte	0x03, 0x1b
        /*005e*/ 	.short	0x00ff


	//----- nvinfo : EIATTR_MERCURY_ISA_VERSION
	.align		4
        /*0060*/ 	.byte	0x03, 0x5f
        /*0062*/ 	.short	0x0101


	//----- nvinfo : EIATTR_EXIT_INSTR_OFFSETS
	.align		4
        /*0064*/ 	.byte	0x04, 0x1c
        /*0066*/ 	.short	(.L_127 - .L_126)


	//   ....[0]....
.L_126:
        /*0068*/ 	.word	0x000008e0


	//   ....[1]....
        /*006c*/ 	.word	0x00000920


	//----- nvinfo : EIATTR_CRS_STACK_SIZE
	.align		4
.L_127:
        /*0070*/ 	.byte	0x04, 0x1e
        /*0072*/ 	.short	(.L_129 - .L_128)
.L_128:
        /*0074*/ 	.word	0x00000000


	//----- nvinfo : EIATTR_CBANK_PARAM_SIZE
	.align		4
.L_129:
        /*0078*/ 	.byte	0x03, 0x19
        /*007a*/ 	.short	0x0b60


	//----- nvinfo : EIATTR_PARAM_CBANK
	.align		4
        /*007c*/ 	.byte	0x04, 0x0a
        /*007e*/ 	.short	(.L_131 - .L_130)
	.align		4
.L_130:
        /*0080*/ 	.word	index@(.nv.constant0._Z25multi_tensor_apply_kernelI18TensorListMetadataILi2ELb0EEN18transformer_engine18multi_tensor_scale12ScaleFunctorI6__half13__nv_bfloat16EEJfEEvlPViT_T0_DpT1_)
        /*0084*/ 	.short	0x0210
        /*0086*/ 	.short	0x0b60


	//----- nvinfo : EIATTR_SW_WAR
	.align		4
.L_131:
        /*0088*/ 	.byte	0x04, 0x36
        /*008a*/ 	.short	(.L_133 - .L_132)
.L_132:
        /*008c*/ 	.word	0x00000008
.L_133:


//--------------------- .nv.info._Z25multi_tensor_apply_kernelI18TensorListMetadataILi2ELb0EEN18transformer_engine18multi_tensor_scale12ScaleFunctorI6__halfS5_EEJfEEvlPViT_T0_DpT1_ --------------------------
	.section	.nv.info._Z25multi_tensor_apply_kernelI18TensorListMetadataILi2ELb0EEN18transformer_engine18multi_tensor_scale12ScaleFunctorI6__halfS5_EEJfEEvlPViT_T0_DpT1_,"",@"SHT_CUDA_INFO"
	.sectionflags	@""
	.align	4


	//----- nvinfo : EIATTR_CUDA_API_VERSION
	.align		4
        /*0000*/ 	.byte	0x04, 0x37
        /*0002*/ 	.short	(.L_135 - .L_134)
.L_134:
        /*0004*/ 	.word	0x00000082


	//----- nvinfo : EIATTR_KPARAM_INFO
	.align		4
.L_135:
        /*0008*/ 	.byte	0x04, 0x17
        /*000a*/ 	.short	(.L_137 - .L_136)
.L_136:
        /*000c*/ 	.word	0x00000000
        /*0010*/ 	.short	0x0004
        /*0012*/ 	.short	0x0b5c
        /*0014*/ 	.byte	0x00, 0xf0, 0x11, 0x00


	//----- nvinfo : EIATTR_KPARAM_INFO
	.align		4
.L_137:
        /*0018*/ 	.byte	0x04, 0x17
        /*001a*/ 	.short	(.L_139 - .L_138)
.L_138:
        /*001c*/ 	.word	0x00000000
        /*0020*/ 	.short	0x0003
        /*0022*/ 	.short	0x0b58
        /*0024*/ 	.byte	0x00, 0xf0, 0x05, 0x00


	//----- nvinfo : EIATTR_KPARAM_INFO
	.align		4
.L_139:
        /*0028*/ 	.byte	0x04, 0x17
        /*002a*/ 	.short	(.L_141 - .L_140)
.L_140:
        /*002c*/ 	.word	0x00000000
        /*0030*/ 	.short	0x0002
        /*0032*/ 	.short	0x0010
        /*0034*/ 	.byte	0x00, 0xf0, 0x21, 0x2d


	//----- nvinfo : EIATTR_KPARAM_INFO
	.align		4
.L_141:
        /*0038*/ 	.byte	0x04, 0x17
        /*003a*/ 	.short	(.L_143 - .L_142)
.L_142:
        /*003c*/ 	.word	0x00000000
        /*0040*/ 	.short	0x0001
        /*0042*/ 	.short	0x0008
        /*0044*/ 	.byte	0x00, 0xf0, 0x21, 0x00


	//----- nvinfo : EIATTR_KPARAM_INFO
	.align		4
.L_143:
        /*0048*/ 	.byte	0x04, 0x17
        /*004a*/ 	.short	(.L_145 - .L_144)
.L_144:
        /*004c*/ 	.word	0x00000000
        /*0050*/ 	.short	0x0000
        /*0052*/ 	.short	0x0000
        /*0054*/ 	.byte	0x00, 0xf0, 0x21, 0x00


	//----- nvinfo : EIATTR_SPARSE_MMA_MASK
	.align		4
.L_145:
        /*0058*/ 	.byte	0x03, 0x50
        /*005a*/ 	.short	0x0000


	//----- nvinfo : EIATTR_MAXREG_COUNT
	.align		4
        /*005c*/ 	.byte	0x03, 0x1b
        /*005e*/ 	.short	0x00ff


	//----- nvinfo : EIATTR_MERCURY_ISA_VERSION
	.align		4
        /*0060*/ 	.byte	0x03, 0x5f
        /*0062*/ 	.short	0x0101


	//----- nvinfo : EIATTR_EXIT_INSTR_OFFSETS
	.align		4
        /*0064*/ 	.byte	0x04, 0x1c
        /*0066*/ 	.short	(.L_147 - .L_146)


	//   ....[0]....
.L_146:
        /*0068*/ 	.word	0x000008e0


	//   ....[1]....
        /*006c*/ 	.word	0x00000920


	//----- nvinfo : EIATTR_CRS_STACK_SIZE
	.align		4
.L_147:
        /*0070*/ 	.byte	0x04, 0x1e
        /*0072*/ 	.short	(.L_149 - .L_148)
.L_148:
        /*0074*/ 	.word	0x00000000


	//----- nvinfo : EIATTR_CBANK_PARAM_SIZE
	.align		4
.L_149:
        /*0078*/ 	.byte	0x03, 0x19
        /*007a*/ 	.short	0x0b60


	//----- nvinfo : EIATTR_PARAM_CBANK
	.align		4
        /*007c*/ 	.byte	0x04, 0x0a
        /*007e*/ 	.short	(.L_151 - .L_150)
	.align		4
.L_150:
        /*0080*/ 	.word	index@(.nv.constant0._Z25multi_tensor_apply_kernelI18TensorListMetadataILi2ELb0EEN18transformer_engine18multi_tensor_scale12ScaleFunctorI6__halfS5_EEJfEEvlPViT_T0_DpT1_)
        /*0084*/ 	.short	0x0210
        /*0086*/ 	.short	0x0b60


	//----- nvinfo : EIATTR_SW_WAR
	.align		4
.L_151:
        /*0088*/ 	.byte	0x04, 0x36
        /*008a*/ 	.short	(.L_153 - .L_152)
.L_152:
        /*008c*/ 	.word	0x00000008
.L_153:


//--------------------- .nv.info._Z25multi_tensor_apply_kernelI18TensorListMetadataILi2ELb0EEN18transformer_engine18multi_tensor_scale12ScaleFunctorI6__halffEEJfEEvlPViT_T0_DpT1_ --------------------------
	.section	.nv.info._Z25multi_tensor_apply_kernelI18TensorListMetadataILi2ELb0EEN18transformer_engine18multi_tensor_scale12ScaleFunctorI6__halffEEJfEEvlPViT_T0_DpT1_,"",@"SHT_CUDA_INFO"
	.sectionflags	@""
	.align	4


	//----- nvinfo : EIATTR_CUDA_API_VERSION
	.align		4
        /*0000*/ 	.byte	0x04, 0x37
        /*0002*/ 	.short	(.L_155 - .L_154)
.L_154:
        /*0004*/ 	.word	0x00000082


	//----- nvinfo : EIATTR_KPARAM_INFO
	.align		4
.L_155:
        /*0008*/ 	.byte	0x04, 0x17
        /*000a*/ 	.short	(.L_157 - .L_156)
.L_156:
        /*000c*/ 	.word	0x00000000
        /*0010*/ 	.short	0x0004
        /*0012*/ 	.short	0x0b5c
        /*0014*/ 	.byte	0x00, 0xf0, 0x11, 0x00


	//----- nvinfo : EIATTR_KPARAM_INFO
	.align		4
.L_157:
        /*0018*/ 	.byte	0x04, 0x17
        /*001a*/ 	.short	(.L_159 - .L_158)
.L_158:
        /*001c*/ 	.word	0x00000000
        /*0020*/ 	.short	0x0003
        /*0022*/ 	.short	0x0b58
        /*0024*/ 	.byte	0x00, 0xf0, 0x05, 0x00


	//----- nvinfo : EIATTR_KPARAM_INFO
	.align		4
.L_159:
        /*0028*/ 	.byte	0x04, 0x17
        /*002a*/ 	.short	(.L_161 - .L_160)
.L_160:
        /*002c*/ 	.word	0x00000000
        /*0030*/ 	.short	0x0002
        /*0032*/ 	.short	0x0010
        /*0034*/ 	.byte	0x00, 0xf0, 0x21, 0x2d


	//----- nvinfo : EIATTR_KPARAM_INFO
	.align		4
.L_161:
        /*0038*/ 	.byte	0x04, 0x17
        /*003a*/ 	.short	(.L_163 - .L_162)
.L_162:
        /*003c*/ 	.word	0x00000000
        /*0040*/ 	.short	0x0001
        /*0042*/ 	.short	0x0008
        /*0044*/ 	.byte	0x00, 0xf0, 0x21, 0x00


	//----- nvinfo : EIATTR_KPARAM_INFO
	.align		4
.L_163:
        /*0048*/ 	.byte	0x04, 0x17
        /*004a*/ 	.short	(.L_165 - .L_164)
.L_164:
        /*004c*/ 	.word	0x00000000
        /*0050*/ 	.short	0x0000
        /*0052*/ 	.short	0x0000
        /*0054*/ 	.byte	0x00, 0xf0, 0x21, 0x00


	//----- nvinfo : EIATTR_SPARSE_MMA_MASK
	.align		4
.L_165:
        /*0058*/ 	.byte	0x03, 0x50
        /*005a*/ 	.short	0x0000


	//----- nvinfo : EIATTR_MAXREG_COUNT
	.align		4
        /*005c*/ 	.byte	0x03, 0x1b
        /*005e*/ 	.short	0x00ff


	//----- nvinfo : EIATTR_MERCURY_ISA_VERSION
	.align		4
        /*0060*/ 	.byte	0x03, 0x5f
        /*0062*/ 	.short	0x0101


	//----- nvinfo : EIATTR_EXIT_INSTR_OFFSETS
	.align		4
        /*0064*/ 	.byte	0x04, 0x1c
        /*0066*/ 	.short	(.L_167 - .L_166)


	//   ....[0]....
.L_166:
        /*0068*/ 	.word	0x00000830


	//   ....[1]....
        /*006c*/ 	.word	0x00000870


	//----- nvinfo : EIATTR_CRS_STACK_SIZE
	.align		4
.L_167:
        /*0070*/ 	.byte	0x04, 0x1e
        /*0072*/ 	.short	(.L_169 - .L_168)
.L_168:
        /*0074*/ 	.word	0x00000000


	//----- nvinfo : EIATTR_CBANK_PARAM_SIZE
	.align		4
.L_169:
        /*0078*/ 	.byte	0x03, 0x19
        /*007a*/ 	.short	0x0b60


	//----- nvinfo : EIATTR_PARAM_CBANK
	.align		4
        /*007c*/ 	.byte	0x04, 0x0a
        /*007e*/ 	.short	(.L_171 - .L_170)
	.align		4
.L_170:
        /*0080*/ 	.word	index@(.nv.constant0._Z25multi_tensor_apply_kernelI18TensorListMetadataILi2ELb0EEN18transformer_engine18multi_tensor_scale12ScaleFunctorI6__halffEEJfEEvlPViT_T0_DpT1_)
        /*0084*/ 	.short	0x0210
        /*0086*/ 	.short	0x0b60


	//----- nvinfo : EIATTR_SW_WAR
	.align		4
.L_171:
        /*0088*/ 	.byte	0x04, 0x36
        /*008a*/ 	.short	(.L_173 - .L_172)
.L_172:
        /*008c*/ 	.word	0x00000008
.L_173:


//--------------------- .nv.info._Z25multi_tensor_apply_kernelI18TensorListMetadataILi2ELb0EEN18transformer_engine18multi_tensor_scale12ScaleFunctorIf13__nv_bfloat16EEJfEEvlPViT_T0_DpT1_ --------------------------
	.section	.nv.info._Z25multi_tensor_apply_kernelI18TensorListMetadataILi2ELb0EEN18transformer_engine18multi_tensor_scale12ScaleFunctorIf13__nv_bfloat16EEJfEEvlPViT_T0_DpT1_,"",@"SHT_CUDA_INFO"
	.sectionflags	@""
	.align	4


	//----- nvinfo : EIATTR_CUDA_API_VERSION
	.align		4
        /*0000*/ 	.byte	0x04, 0x37
        /*0002*/ 	.short	(.L_175 - .L_174)
.L_174:
        /*0004*/ 	.word	0x00000082


	//----- nvinfo : EIATTR_KPARAM_INFO
	.align		4
.L_175:
        /*0008*/ 	.byte	0x04, 0x17
        /*000a*/ 	.short	(.L_177 - .L_176)
.L_176:
        /*000c*/ 	.word	0x00000000
        /*0010*/ 	.short	0x0004
        /*0012*/ 	.short	0x0b5c
        /*0014*/ 	.byte	0x00, 0xf0, 0x11, 0x00


	//----- nvinfo : EIATTR_KPARAM_INFO
	.align		4
.L_177:
        /*0018*/ 	.byte	0x04, 0x17
        /*001a*/ 	.short	(.L_179 - .L_178)
.L_178:
        /*001c*/ 	.word	0x00000000
        /*0020*/ 	.short	0x0003
        /*0022*/ 	.short	0x0b58
        /*0024*/ 	.byte	0x00, 0xf0, 0x05, 0x00


	//----- nvinfo : EIATTR_KPARAM_INFO
	.align		4
.L_179:
        /*0028*/ 	.byte	0x04, 0x17
        /*002a*/ 	.short	(.L_181 - .L_180)
.L_180:
        /*002c*/ 	.word	0x00000000
        /*0030*/ 	.short	0x0002
        /*0032*/ 	.short	0x0010
        /*0034*/ 	.byte	0x00, 0xf0, 0x21, 0x2d


	//----- nvinfo : EIATTR_KPARAM_INFO
	.align		4
.L_181:
        /*0038*/ 	.byte	0x04, 0x17
        /*003a*/ 	.short	(.L_183 - .L_182)
.L_182:
        /*003c*/ 	.word	0x00000000
        /*0040*/ 	.short	0x0001
        /*0042*/ 	.short	0x0008
        /*0044*/ 	.byte	0x00, 0xf0, 0x21, 0x00


	//----- nvinfo : EIATTR_KPARAM_INFO
	.align		4
.L_183:
        /*0048*/ 	.byte	0x04, 0x17
        /*004a*/ 	.short	(.L_185 - .L_184)
.L_184:
        /*004c*/ 	.word	0x00000000
        /*0050*/ 	.short	0x0000
        /*0052*/ 	.short	0x0000
        /*0054*/ 	.byte	0x00, 0xf0, 0x21, 0x00


	//----- nvinfo : EIATTR_SPARSE_MMA_MASK
	.align		4
.L_185:
        /*0058*/ 	.byte	0x03, 0x50
        /*005a*/ 	.short	0x0000


	//----- nvinfo : EIATTR_MAXREG_COUNT
	.align		4
        /*005c*/ 	.byte	0x03, 0x1b
        /*005e*/ 	.short	0x00ff


	//----- nvinfo : EIATTR_MERCURY_ISA_VERSION
	.align		4
        /*0060*/ 	.byte	0x03, 0x5f
        /*0062*/ 	.short	0x0101


	//----- nvinfo : EIATTR_EXIT_INSTR_OFFSETS
	.align		4
        /*0064*/ 	.byte	0x04, 0x1c
        /*0066*/ 	.short	(.L_187 - .L_186)


	//   ....[0]....
.L_186:
        /*0068*/ 	.word	0x00000820


	//   ....[1]....
        /*006c*/ 	.word	0x00000860


	//----- nvinfo : EIATTR_CRS_STACK_SIZE
	.align		4
.L_187:
        /*0070*/ 	.byte	0x04, 0x1e
        /*0072*/ 	.short	(.L_189 - .L_188)
.L_188:
        /*0074*/ 	.word	0x00000000


	//----- nvinfo : EIATTR_CBANK_PARAM_SIZE
	.align		4
.L_189:
        /*0078*/ 	.byte	0x03, 0x19
        /*007a*/ 	.short	0x0b60


	//----- nvinfo : EIATTR_PARAM_CBANK
	.align		4
        /*007c*/ 	.byte	0x04, 0x0a
        /*007e*/ 	.short	(.L_191 - .L_190)
	.align		4
.L_190:
        /*0080*/ 	.word	index@(.nv.constant0._Z25multi_tensor_apply_kernelI18TensorListMetadataILi2ELb0EEN18transformer_engine18multi_tensor_scale12ScaleFunctorIf13__nv_bfloat16EEJfEEvlPViT_T0_DpT1_)
        /*0084*/ 	.short	0x0210
        /*0086*/ 	.short	0x0b60


	//----- nvinfo : EIATTR_SW_WAR
	.align		4
.L_191:
        /*0088*/ 	.byte	0x04, 0x36
        /*008a*/ 	.short	(.L_193 - .L_192)
.L_192:
        /*008c*/ 	.word	0x00000008
.L_193:


//--------------------- .nv.info._Z25multi_tensor_apply_kernelI18TensorListMetadataILi2ELb0EEN18transformer_engine18multi_tensor_scale12ScaleFunctorIf6__halfEEJfEEvlPViT_T0_DpT1_ --------------------------
	.section	.nv.info._Z25multi_tensor_apply_kernelI18TensorListMetadataILi2ELb0EEN18transformer_engine18multi_tensor_scale12ScaleFunctorIf6__halfEEJfEEvlPViT_T0_DpT1_,"",@"SHT_CUDA_INFO"
	.sectionflags	@""
	.align	4


	//----- nvinfo : EIATTR_CUDA_API_VERSION
	.align		4
        /*0000*/ 	.byte	0x04, 0x37
        /*0002*/ 	.short	(.L_195 - .L_194)
.L_194:
        /*0004*/ 	.word	0x00000082


	//----- nvinfo : EIATTR_KPARAM_INFO
	.align		4
.L_195:
        /*0008*/ 	.byte	0x04, 0x17
        /*000a*/ 	.short	(.L_197 - .L_196)
.L_196:
        /*000c*/ 	.word	0x00000000
        /*0010*/ 	.short	0x0004
        /*0012*/ 	.short	0x0b5c
        /*0014*/ 	.byte	0x00, 0xf0, 0x11, 0x00


	//----- nvinfo : EIATTR_KPARAM_INFO
	.align		4
.L_197:
        /*0018*/ 	.byte	0x04, 0x17
        /*001a*/ 	.short	(.L_199 - .L_198)
.L_198:
        /*001c*/ 	.word	0x00000000
        /*0020*/ 	.short	0x0003
        /*0022*/ 	.short	0x0b58
        /*0024*/ 	.byte	0x00, 0xf0, 0x05, 0x00


	//----- nvinfo : EIATTR_KPARAM_INFO
	.align		4
.L_199:
        /*0028*/ 	.byte	0x04, 0x17
        /*002a*/ 	.short	(.L_201 - .L_200)
.L_200:
        /*002c*/ 	.word	0x00000000
        /*0030*/ 	.short	0x0002
        /*0032*/ 	.short	0x0010
        /*0034*/ 	.byte	0x00, 0xf0, 0x21, 0x2d


	//----- nvinfo : EIATTR_KPARAM_INFO
	.align		4
.L_201:
        /*0038*/ 	.byte	0x04, 0x17
        /*003a*/ 	.short	(.L_203 - .L_202)
.L_202:
        /*003c*/ 	.word	0x00000000
        /*0040*/ 	.short	0x0001
        /*0042*/ 	.short	0x0008
        /*0044*/ 	.byte	0x00, 0xf0, 0x21, 0x00


	//----- nvinfo : EIATTR_KPARAM_INFO
	.align		4
.L_203:
        /*0048*/ 	.byte	0x04, 0x17
        /*004a*/ 	.short	(.L_205 - .L_204)
.L_204:
        /*004c*/ 	.word	0x00000000
        /*0050*/ 	.short	0x0000
        /*0052*/ 	.short	0x0000
        /*0054*/ 	.byte	0x00, 0xf0, 0x21, 0x00


	//----- nvinfo : EIATTR_SPARSE_MMA_MASK
	.align		4
.L_205:
        /*0058*/ 	.byte	0x03, 0x50
        /*005a*/ 	.short	0x0000


	//----- nvinfo : EIATTR_MAXREG_COUNT
	.align		4
        /*005c*/ 	.byte	0x03, 0x1b
        /*005e*/ 	.short	0x00ff


	//----- nvinfo : EIATTR_MERCURY_ISA_VERSION
	.align		4
        /*0060*/ 	.byte	0x03, 0x5f
        /*0062*/ 	.short	0x0101


	//----- nvinfo : EIATTR_EXIT_INSTR_OFFSETS
	.align		4
        /*0064*/ 	.byte	0x04, 0x1c
        /*0066*/ 	.short	(.L_207 - .L_206)


	//   ....[0]....
.L_206:
        /*0068*/ 	.word	0x00000820


	//   ....[1]....
        /*006c*/ 	.word	0x00000860


	//----- nvinfo : EIATTR_CRS_STACK_SIZE
	.align		4
.L_207:
        /*0070*/ 	.byte	0x04, 0x1e
        /*0072*/ 	.short	(.L_209 - .L_208)
.L_208:
        /*0074*/ 	.word	0x00000000


	//----- nvinfo : EIATTR_CBANK_PARAM_SIZE
	.align		4
.L_209:
        /*0078*/ 	.byte	0x03, 0x19
        /*007a*/ 	.short	0x0b60


	//----- nvinfo : EIATTR_PARAM_CBANK
	.align		4
        /*007c*/ 	.byte	0x04, 0x0a
        /*007e*/ 	.short	(.L_211 - .L_210)
	.align		4
.L_210:
        /*0080*/ 	.word	index@(.nv.constant0._Z25multi_tensor_apply_kernelI18TensorListMetadataILi2ELb0EEN18transformer_engine18multi_tensor_scale12ScaleFunctorIf6__halfEEJfEEvlPViT_T0_DpT1_)
        /*0084*/ 	.short	0x0210
        /*0086*/ 	.short	0x0b60


	//----- nvinfo : EIATTR_SW_WAR
	.align		4
.L_211:
        /*0088*/ 	.byte	0x04, 0x36
        /*008a*/ 	.short	(.L_213 - .L_212)
.L_212:
        /*008c*/ 	.word	0x00000008
.L_213:


//--------------------- .nv.info._Z25multi_tensor_apply_kernelI18TensorListMetadataILi2ELb0EEN18transformer_engine18multi_tensor_scale12ScaleFunctorIffEEJfEEvlPViT_T0_DpT1_ --------------------------
	.section	.nv.info._Z25multi_tensor_apply_kernelI18TensorListMetadataILi2ELb0EEN18transformer_engine18multi_tensor_scale12ScaleFunctorIffEEJfEEvlPViT_T0_DpT1_,"",@"SHT_CUDA_INFO"
	.sectionflags	@""
	.align	4


	//----- nvinfo : EIATTR_CUDA_API_VERSION
	.align		4
        /*0000*/ 	.byte	0x04, 0x37
        /*0002*/ 	.short	(.L_215 - .L_214)
.L_214:
        /*0004*/ 	.word	0x00000082


	//----- nvinfo : EIATTR_KPARAM_INFO
	.align		4
.L_215:
        /*0008*/ 	.byte	0x04, 0x17
        /*000a*/ 	.short	(.L_217 - .L_216)
.L_216:
        /*000c*/ 	.word	0x00000000
        /*0010*/ 	.short	0x0004
        /*0012*/ 	.short	0x0b5c
        /*0014*/ 	.byte	0x00, 0xf0, 0x11, 0x00


	//----- nvinfo : EIATTR_KPARAM_INFO
	.align		4
.L_217:
        /*0018*/ 	.byte	0x04, 0x17
        /*001a*/ 	.short	(.L_219 - .L_218)
.L_218:
        /*001c*/ 	.word	0x00000000
        /*0020*/ 	.short	0x0003
        /*0022*/ 	.short	0x0b58
        /*0024*/ 	.byte	0x00, 0xf0, 0x05, 0x00


	//----- nvinfo : EIATTR_KPARAM_INFO
	.align		4
.L_219:
        /*0028*/ 	.byte	0x04, 0x17
        /*002a*/ 	.short	(.L_221 - .L_220)
.L_220:
        /*002c*/ 	.word	0x00000000
        /*0030*/ 	.short	0x0002
        /*0032*/ 	.short	0x0010
        /*0034*/ 	.byte	0x00, 0xf0, 0x21, 0x2d


	//----- nvinfo : EIATTR_KPARAM_INFO
	.align		4
.L_221:
        /*0038*/ 	.byte	0x04, 0x17
        /*003a*/ 	.short	(.L_223 - .L_222)
.L_222:
        /*003c*/ 	.word	0x00000000
        /*0040*/ 	.short	0x0001
        /*0042*/ 	.short	0x0008
        /*0044*/ 	.byte	0x00, 0xf0, 0x21, 0x00


	//----- nvinfo : EIATTR_KPARAM_INFO
	.align		4
.L_223:
        /*0048*/ 	.byte	0x04, 0x17
        /*004a*/ 	.short	(.L_225 - .L_224)
.L_224:
        /*004c*/ 	.word	0x00000000
        /*0050*/ 	.short	0x0000
        /*0052*/ 	.short	0x0000
        /*0054*/ 	.byte	0x00, 0xf0, 0x21, 0x00


	//----- nvinfo : EIATTR_SPARSE_MMA_MASK
	.align		4
.L_225:
        /*0058*/ 	.byte	0x03, 0x50
        /*005a*/ 	.short	0x0000


	//----- nvinfo : EIATTR_MAXREG_COUNT
	.align		4
        /*005c*/ 	.byte	0x03, 0x1b
        /*005e*/ 	.short	0x00ff


	//----- nvinfo : EIATTR_MERCURY_ISA_VERSION
	.align		4
        /*0060*/ 	.byte	0x03, 0x5f
        /*0062*/ 	.short	0x0101


	//----- nvinfo : EIATTR_EXIT_INSTR_OFFSETS
	.align		4
        /*0064*/ 	.byte	0x04, 0x1c
        /*0066*/ 	.short	(.L_227 - .L_226)


	//   ....[0]....
.L_226:
        /*0068*/ 	.word	0x00000790


	//   ....[1]....
        /*006c*/ 	.word	0x000007d0


	//----- nvinfo : EIATTR_CRS_STACK_SIZE
	.align		4
.L_227:
        /*0070*/ 	.byte	0x04, 0x1e
        /*0072*/ 	.short	(.L_229 - .L_228)
.L_228:
        /*0074*/ 	.word	0x00000000


	//----- nvinfo : EIATTR_CBANK_PARAM_SIZE
	.align		4
.L_229:
        /*0078*/ 	.byte	0x03, 0x19
        /*007a*/ 	.short	0x0b60


	//----- nvinfo : EIATTR_PARAM_CBANK
	.align		4
        /*007c*/ 	.byte	0x04, 0x0a
        /*007e*/ 	.short	(.L_231 - .L_230)
	.align		4
.L_230:
        /*0080*/ 	.word	index@(.nv.constant0._Z25multi_tensor_apply_kernelI18TensorListMetadataILi2ELb0EEN18transformer_engine18multi_tensor_scale12ScaleFunctorIffEEJfEEvlPViT_T0_DpT1_)
        /*0084*/ 	.short	0x0210
        /*0086*/ 	.short	0x0b60


	//----- nvinfo : EIATTR_SW_WAR
	.align		4
.L_231:
        /*0088*/ 	.byte	0x04, 0x36
        /*008a*/ 	.short	(.L_233 - .L_232)
.L_232:
        /*008c*/ 	.word	0x00000008
.L_233:


//--------------------- .nv.callgraph             --------------------------
	.section	.nv.callgraph,"",@"SHT_CUDA_CALLGRAPH"
	.align	4
	.sectionentsize	8
	.align		4
        /*0000*/ 	.word	0x00000000
	.align		4
        /*0004*/ 	.word	0xffffffff
	.align		4
        /*0008*/ 	.word	0x00000000
	.align		4
        /*000c*/ 	.word	0xfffffffe
	.align		4
        /*0010*/ 	.word	0x00000000
	.align		4
        /*0014*/ 	.word	0xfffffffd
	.align		4
        /*0018*/ 	.word	0x00000000
	.align		4
        /*001c*/ 	.word	0xfffffffc


//--------------------- .text._Z25multi_tensor_apply_kernelI18TensorListMetadataILi2ELb0EEN18transformer_engine18multi_tensor_scale12ScaleFunctorI13__nv_bfloat16S5_EEJfEEvlPViT_T0_DpT1_ --------------------------
	.section	.text._Z25multi_tensor_apply_kernelI18TensorListMetadataILi2ELb0EEN18transformer_engine18multi_tensor_scale12ScaleFunctorI13__nv_bfloat16S5_EEJfEEvlPViT_T0_DpT1_,"ax",@progbits
	.align	128
        .global         _Z25multi_tensor_apply_kernelI18TensorListMetadataILi2ELb0EEN18transformer_engine18multi_tensor_scale12ScaleFunctorI13__nv_bfloat16S5_EEJfEEvlPViT_T0_DpT1_
        .type           _Z25multi_tensor_apply_kernelI18TensorListMetadataILi2ELb0EEN18transformer_engine18multi_tensor_scale12ScaleFunctorI13__nv_bfloat16S5_EEJfEEvlPViT_T0_DpT1_,@function
        .size           _Z25multi_tensor_apply_kernelI18TensorListMetadataILi2ELb0EEN18transformer_engine18multi_tensor_scale12ScaleFunctorI13__nv_bfloat16S5_EEJfEEvlPViT_T0_DpT1_,(.L_x_63 - _Z25multi_tensor_apply_kernelI18TensorListMetadataILi2ELb0EEN18transformer_engine18multi_tensor_scale12ScaleFunctorI13__nv_bfloat16S5_EEJfEEvlPViT_T0_DpT1_)
        .other          _Z25multi_tensor_apply_kernelI18TensorListMetadataILi2ELb0EEN18transformer_engine18multi_tensor_scale12ScaleFunctorI13__nv_bfloat16S5_EEJfEEvlPViT_T0_DpT1_,@"STO_CUDA_ENTRY STV_DEFAULT"
_Z25multi_tensor_apply_kernelI18TensorListMetadataILi2ELb0EEN18transformer_engine18multi_tensor_scale12ScaleFunctorI13__nv_bfloat16S5_EEJfEEvlPViT_T0_DpT1_:
.text._Z25multi_tensor_apply_kernelI18TensorListMetadataILi2ELb0EEN18transformer_engine18multi_tensor_scale12ScaleFunctorI13__nv_bfloat16S5_EEJfEEvlPViT_T0_DpT1_:
[----:B------:R-:W-:Y:S01]  /*0000*/  LDC R1, c[0x0][0x28] ;  /* 0x00000a00ff017b82 */ /* 0x000fe20000000800 */
[----:B------:R-:W0:Y:S01]  /*0010*/  S2R R3, SR_CTAID.X ;  /* 0x0000000000037919 */ /* 0x000e220000002500 */
[----:B------:R-:W-:-:S06]  /*0020*/  IMAD.MOV.U32 R5, RZ, RZ, 0x10 ;  /* 0x00000010ff057424 */ /* 0x000fcc00078e00ff */
[----:B------:R-:W1:Y:S01]  /*0030*/  LDC R15, c[0x0][0x210] ;  /* 0x00008400ff0f7b82 */ /* 0x000e620000000800 */
[----:B------:R-:W-:-:S07]  /*0040*/  ULDC.64 UR6, c[0x0][0x208] ;  /* 0x0000820000067ab9 */ /* 0x000fce0000000a00 */
[----:B0-----:R-:W0:Y:S01]  /*0050*/  LDC.U8 R0, c[0x0][R3+0x720] ;  /* 0x0001c80003007b82 */ /* 0x001e220000000000 */
[----:B------:R-:W-:-:S07]  /*0060*/  IMAD R10, R3, 0x4, R5 ;  /* 0x00000004030a7824 */ /* 0x000fce00078e0205 */
[----:B------:R-:W1:Y:S01]  /*0070*/  LDC R10, c[0x0][R10+0x850] ;  /* 0x000214000a0a7b82 */ /* 0x000e620000000800 */
[C-C-:B0-----:R-:W-:Y:S02]  /*0080*/  IMAD R11, R0.reuse, 0x4, R5.reuse ;  /* 0x00000004000b7824 */ /* 0x141fe400078e0205 */
[----:B------:R-:W-:-:S05]  /*0090*/  IMAD R12, R0, 0x8, R5 ;  /* 0x00000008000c7824 */ /* 0x000fca00078e0205 */
[----:B------:R-:W0:Y:S01]  /*00a0*/  LDC R2, c[0x0][R11+0x610] ;  /* 0x000184000b027b82 */ /* 0x000e220000000800 */
[----:B-1----:R-:W-:-:S07]  /*00b0*/  IMAD R13, R10, R15, RZ ;  /* 0x0000000f0a0d7224 */ /* 0x002fce00078e02ff */
[----:B------:R-:W1:Y:S08]  /*00c0*/  LDC.64 R6, c[0x0][R12+0x210] ;  /* 0x000084000c067b82 */ /* 0x000e700000000a00 */
[----:B------:R-:W2:Y:S01]  /*00d0*/  LDC.64 R8, c[0x0][R12+0x410] ;  /* 0x000104000c087b82 */ /* 0x000ea20000000a00 */
[----:B0-----:R-:W-:-:S05]  /*00e0*/  IMAD.IADD R0, R2, 0x1, -R13 ;  /* 0x0000000102007824 */ /* 0x001fca00078e0a0d */
[----:B------:R-:W-:Y:S01]  /*00f0*/  LOP3.LUT P0, RZ, R0, 0x3, R15, 0xc8, !PT ;  /* 0x0000000300ff7812 */ /* 0x000fe2000780c80f */
[----:B-1----:R-:W-:-:S04]  /*0100*/  IMAD.WIDE R2, R13, 0x2, R6 ;  /* 0x000000020d027825 */ /* 0x002fc800078e0206 */
[----:B--2---:R-:W-:-:S08]  /*0110*/  IMAD.WIDE R4, R13, 0x2, R8 ;  /* 0x000000020d047825 */ /* 0x004fd000078e0208 */
[----:B------:R-:W-:Y:S05]  /*0120*/  @P0 BRA `(.L_x_0) ;  /* 0x00000000001c0947 */ /* 0x000fea0003800000 */
[----:B------:R-:W-:-:S04]  /*0130*/  IMAD.SHL.U32 R13, R13, 0x2, RZ ;  /* 0x000000020d0d7824 */ /* 0x000fc800078e00ff */
[--C-:B------:R-:W-:Y:S02]  /*0140*/  IMAD.IADD R6, R6, 0x1, R13.reuse ;  /* 0x0000000106067824 */ /* 0x100fe400078e020d */
[----:B------:R-:W-:-:S03]  /*0150*/  IMAD.IADD R8, R8, 0x1, R13 ;  /* 0x0000000108087824 */ /* 0x000fc600078e020d */
[----:B------:R-:W-:Y:S02]  /*0160*/  LOP3.LUT R6, R6, 0x7, RZ, 0xc0, !PT ;  /* 0x0000000706067812 */ /* 0x000fe400078ec0ff */
[----:B------:R-:W-:Y:S02]  /*0170*/  LOP3.LUT P0, RZ, R8, 0x7, RZ, 0xc0, !PT ;  /* 0x0000000708ff7812 */ /* 0x000fe4000780c0ff */
[----:B------:R-:W-:-:S13]  /*0180*/  ISETP.NE.AND P1, PT, R6, RZ, PT ;  /* 0x000000ff0600720c */ /* 0x000fda0003f25270 */
[----:B------:R-:W-:Y:S05]  /*0190*/  @!P0 BRA !P1, `(.L_x_1) ;  /* 0x0000000400088947 */ /* 0x000fea0004800000 */
.L_x_0:
[----:B------:R-:W-:Y:S01]  /*01a0*/  ISETP.GE.AND P0, PT, R15, 0x1, PT ;  /* 0x000000010f00780c */ /* 0x000fe20003f06270 */
[----:B------:R-:W-:-:S03]  /*01b0*/  IMAD.MOV.U32 R8, RZ, RZ, 0x1 ;  /* 0x00000001ff087424 */ /* 0x000fc600078e00ff */
[----:B------:R-:W-:-:S13]  /*01c0*/  ISETP.LT.OR P0, PT, R0, 0x1, !P0 ;  /* 0x000000010000780c */ /* 0x000fda0004701670 */
[----:B------:R-:W-:Y:S05]  /*01d0*/  @P0 BRA `(.L_x_2) ;  /* 0x0000000400b80947 */ /* 0x000fea0003800000 */
[----:B------:R-:W0:Y:S01]  /*01e0*/  S2R R23, SR_TID.X ;  /* 0x0000000000177919 */ /* 0x000e220000002100 */
[----:B------:R-:W1:Y:S01]  /*01f0*/  LDC R6, c[0x0][0x210] ;  /* 0x00008400ff067b82 */ /* 0x000e620000000800 */
[----:B------:R-:W-:Y:S01]  /*0200*/  IMAD.MOV.U32 R8, RZ, RZ, 0x1 ;  /* 0x00000001ff087424 */ /* 0x000fe200078e00ff */
[----:B------:R-:W-:Y:S01]  /*0210*/  ULDC UR5, c[0x0][0x0] ;  /* 0x0000000000057ab9 */ /* 0x000fe20000000800 */
[----:B------:R-:W-:Y:S01]  /*0220*/  UMOV UR4, URZ ;  /* 0x0000003f00047c82 */ /* 0x000fe20008000000 */
[----:B------:R-:W-:-:S05]  /*0230*/  ULDC UR8, c[0x0][0xd6c] ;  /* 0x00035b0000087ab9 */ /* 0x000fca0000000800 */
.L_x_3:
[----:B0-----:R-:W-:Y:S01]  /*0240*/  VIADD R9, R23, UR4 ;  /* 0x0000000417097c36 */ /* 0x001fe20008000000 */
[----:B------:R-:W-:Y:S02]  /*0250*/  PRMT R22, RZ, 0x7610, R22 ;  /* 0x00007610ff167816 */ /* 0x000fe40000000016 */
[----:B------:R-:W-:Y:S01]  /*0260*/  PRMT R24, RZ, 0x7610, R24 ;  /* 0x00007610ff187816 */ /* 0x000fe20000000018 */
[C---:B------:R-:W-:Y:S01]  /*0270*/  VIADD R11, R9.reuse, UR5 ;  /* 0x00000005090b7c36 */ /* 0x040fe20008000000 */
[-C--:B-1----:R-:W-:Y:S02]  /*0280*/  ISETP.GE.AND P0, PT, R9, R6.reuse, PT ;  /* 0x000000060900720c */ /* 0x082fe40003f06270 */
[----:B------:R-:W-:Y:S01]  /*0290*/  PRMT R25, RZ, 0x7610, R25 ;  /* 0x00007610ff197816 */ /* 0x000fe20000000019 */
[C---:B------:R-:W-:Y:S01]  /*02a0*/  VIADD R13, R11.reuse, UR5 ;  /* 0x000000050b0d7c36 */ /* 0x040fe20008000000 */
[----:B------:R-:W-:Y:S02]  /*02b0*/  ISETP.GE.AND P1, PT, R11, R6, PT ;  /* 0x000000060b00720c */ /* 0x000fe40003f26270 */
[----:B------:R-:W-:Y:S01]  /*02c0*/  ISETP.LT.AND P0, PT, R9, R0, !P0 ;  /* 0x000000000900720c */ /* 0x000fe20004701270 */
[C---:B------:R-:W-:Y:S01]  /*02d0*/  VIADD R7, R13.reuse, UR5 ;  /* 0x000000050d077c36 */ /* 0x040fe20008000000 */
[----:B------:R-:W-:-:S02]  /*02e0*/  ISETP.GE.AND P2, PT, R13, R6, PT ;  /* 0x000000060d00720c */ /* 0x000fc40003f46270 */
[----:B------:R-:W-:Y:S02]  /*02f0*/  ISETP.LT.AND P1, PT, R11, R0, !P1 ;  /* 0x000000000b00720c */ /* 0x000fe40004f21270 */
[----:B------:R-:W-:Y:S02]  /*0300*/  ISETP.GE.AND P3, PT, R7, R6, PT ;  /* 0x000000060700720c */ /* 0x000fe40003f66270 */
[-C--:B------:R-:W-:Y:S02]  /*0310*/  ISETP.LT.AND P2, PT, R13, R0.reuse, !P2 ;  /* 0x000000000d00720c */ /* 0x080fe40005741270 */
[----:B------:R-:W-:Y:S02]  /*0320*/  ISETP.LT.AND P3, PT, R7, R0, !P3 ;  /* 0x000000000700720c */ /* 0x000fe40005f61270 */
[----:B------:R-:W-:Y:S01]  /*0330*/  PRMT R26, RZ, 0x7610, R26 ;  /* 0x00007610ff1a7816 */ /* 0x000fe2000000001a */
[----:B------:R-:W-:-:S04]  /*0340*/  @P0 IMAD.WIDE R14, R9, 0x2, R2 ;  /* 0x00000002090e0825 */ /* 0x000fc800078e0202 */
[--C-:B------:R-:W-:Y:S01]  /*0350*/  @P1 IMAD.WIDE R16, R11, 0x2, R2.reuse ;  /* 0x000000020b101825 */ /* 0x100fe200078e0202 */
[----:B------:R-:W2:Y:S03]  /*0360*/  @P0 LDG.E.U16 R22, desc[UR6][R14.64] ;  /* 0x000000060e160981 */ /* 0x000ea6000c1e1500 */
[--C-:B------:R-:W-:Y:S01]  /*0370*/  @P2 IMAD.WIDE R18, R13, 0x2, R2.reuse ;  /* 0x000000020d122825 */ /* 0x100fe200078e0202 */
[----:B------:R-:W3:Y:S03]  /*0380*/  @P1 LDG.E.U16 R24, desc[UR6][R16.64] ;  /* 0x0000000610181981 */ /* 0x000ee6000c1e1500 */
[----:B------:R-:W-:Y:S01]  /*0390*/  @P3 IMAD.WIDE R20, R7, 0x2, R2 ;  /* 0x0000000207143825 */ /* 0x000fe200078e0202 */
[----:B------:R-:W4:Y:S04]  /*03a0*/  @P2 LDG.E.U16 R25, desc[UR6][R18.64] ;  /* 0x0000000612192981 */ /* 0x000f28000c1e1500 */
[----:B------:R-:W5:Y:S01]  /*03b0*/  @P3 LDG.E.U16 R26, desc[UR6][R20.64] ;  /* 0x00000006141a3981 */ /* 0x000f62000c1e1500 */
[----:B------:R-:W-:Y:S01]  /*03c0*/  LOP3.LUT P4, RZ, R8, 0xff, RZ, 0xc0, !PT ;  /* 0x000000ff08ff7812 */ /* 0x000fe2000788c0ff */
[----:B------:R-:W-:Y:S01]  /*03d0*/  @P0 IMAD.WIDE R8, R9, 0x2, R4 ;  /* 0x0000000209080825 */ /* 0x000fe200078e0204 */
[----:B------:R-:W-:-:S03]  /*03e0*/  ULEA UR4, UR5, UR4, 0x2 ;  /* 0x0000000405047291 */ /* 0x000fc6000f8e103f */
[----:B--2---:R-:W-:Y:S01]  /*03f0*/  IMAD.U32 R22, R22, 0x10000, RZ ;  /* 0x0001000016167824 */ /* 0x004fe200078e00ff */
[----:B---3--:R-:W-:-:S03]  /*0400*/  SHF.L.U32 R24, R24, 0x10, RZ ;  /* 0x0000001018187819 */ /* 0x008fc600000006ff */
[----:B------:R-:W-:Y:S01]  /*0410*/  FMUL R10, R22, UR8 ;  /* 0x00000008160a7c20 */ /* 0x000fe20008400000 */
[----:B----4-:R-:W-:Y:S02]  /*0420*/  IMAD.U32 R25, R25, 0x10000, RZ ;  /* 0x0001000019197824 */ /* 0x010fe400078e00ff */
[----:B------:R-:W-:Y:S01]  /*0430*/  FMUL R12, R24, UR8 ;  /* 0x00000008180c7c20 */ /* 0x000fe20008400000 */
[----:B-----5:R-:W-:Y:S02]  /*0440*/  IMAD.U32 R26, R26, 0x10000, RZ ;  /* 0x000100001a1a7824 */ /* 0x020fe400078e00ff */
[----:B------:R-:W-:Y:S02]  /*0450*/  FMUL R27, R25, UR8 ;  /* 0x00000008191b7c20 */ /* 0x000fe40008400000 */
[----:B------:R-:W-:Y:S01]  /*0460*/  FMUL R14, R26, UR8 ;  /* 0x000000081a0e7c20 */ /* 0x000fe20008400000 */
[----:B------:R-:W-:Y:S01]  /*0470*/  F2FP.BF16.F32.PACK_AB R16, RZ, R10 ;  /* 0x0000000aff10723e */ /* 0x000fe200000010ff */
[----:B------:R-:W-:Y:S01]  /*0480*/  @P1 IMAD.WIDE R10, R11, 0x2, R4 ;  /* 0x000000020b0a1825 */ /* 0x000fe200078e0204 */
[----:B------:R-:W-:-:S02]  /*0490*/  F2FP.BF16.F32.PACK_AB R17, RZ, R12 ;  /* 0x0000000cff11723e */ /* 0x000fc400000010ff */
[----:B------:R-:W-:Y:S01]  /*04a0*/  F2FP.BF16.F32.PACK_AB R18, RZ, R27 ;  /* 0x0000001bff12723e */ /* 0x000fe200000010ff */
[--C-:B------:R-:W-:Y:S01]  /*04b0*/  @P2 IMAD.WIDE R12, R13, 0x2, R4.reuse ;  /* 0x000000020d0c2825 */ /* 0x100fe200078e0204 */
[----:B------:R-:W-:Y:S01]  /*04c0*/  F2FP.BF16.F32.PACK_AB R19, RZ, R14 ;  /* 0x0000000eff13723e */ /* 0x000fe200000010ff */
[----:B------:R0:W-:Y:S02]  /*04d0*/  @P0 STG.E.U16 desc[UR6][R8.64], R16 ;  /* 0x0000001008000986 */ /* 0x0001e4000c101506 */
[----:B------:R-:W-:Y:S02]  /*04e0*/  @P3 IMAD.WIDE R14, R7, 0x2, R4 ;  /* 0x00000002070e3825 */ /* 0x000fe400078e0204 */
[----:B------:R2:W-:Y:S01]  /*04f0*/  @P1 STG.E.U16 desc[UR6][R10.64], R17 ;  /* 0x000000110a001986 */ /* 0x0005e2000c101506 */
[----:B------:R-:W-:-:S03]  /*0500*/  FSETP.LT.AND P4, PT, |R22|, +INF , P4 ;  /* 0x7f8000001600780b */ /* 0x000fc60002781200 */
[----:B------:R2:W-:Y:S04]  /*0510*/  @P2 STG.E.U16 desc[UR6][R12.64], R18 ;  /* 0x000000120c002986 */ /* 0x0005e8000c101506 */
[----:B------:R2:W-:Y:S01]  /*0520*/  @P3 STG.E.U16 desc[UR6][R14.64], R19 ;  /* 0x000000130e003986 */ /* 0x0005e2000c101506 */
[----:B------:R-:W-:Y:S02]  /*0530*/  FSETP.LT.AND P0, PT, |R24|, +INF , P4 ;  /* 0x7f8000001800780b */ /* 0x000fe40002701200 */
[----:B------:R-:W-:Y:S02]  /*0540*/  ISETP.LE.AND P1, PT, R6, UR4, PT ;  /* 0x0000000406007c0c */ /* 0x000fe4000bf23270 */
[----:B------:R-:W-:Y:S02]  /*0550*/  ISETP.GT.AND P2, PT, R0, UR4, PT ;  /* 0x0000000400007c0c */ /* 0x000fe4000bf44270 */
[----:B------:R-:W-:-:S04]  /*0560*/  FSETP.LT.AND P0, PT, |R25|, +INF , P0 ;  /* 0x7f8000001900780b */ /* 0x000fc80000701200 */
[----:B------:R-:W-:-:S04]  /*0570*/  FSETP.LT.AND P0, PT, |R26|, +INF , P0 ;  /* 0x7f8000001a00780b */ /* 0x000fc80000701200 */
[----:B------:R-:W-:-:S04]  /*0580*/  SEL R7, RZ, 0x1, !P0 ;  /* 0x00000001ff077807 */ /* 0x000fc80004000000 */
[----:B0-----:R-:W-:Y:S01]  /*0590*/  PRMT R8, R7, 0x7610, R8 ;  /* 0x0000761007087816 */ /* 0x001fe20000000008 */
[----:B--2---:R-:W-:Y:S06]  /*05a0*/  @!P1 BRA P2, `(.L_x_3) ;  /* 0xfffffffc00249947 */ /* 0x004fec000103ffff */
[----:B------:R-:W-:Y:S05]  /*05b0*/  BRA `(.L_x_2) ;  /* 0x0000000000c07947 */ /* 0x000fea0003800000 */
.L_x_1:
[----:B------:R-:W0:Y:S01]  /*05c0*/  S2R R9, SR_TID.X ;  /* 0x0000000000097919 */ /* 0x000e220000002100 */
[----:B------:R-:W-:Y:S01]  /*05d0*/  ULDC UR5, c[0x0][0x210] ;  /* 0x0000840000057ab9 */ /* 0x000fe20000000800 */
[----:B------:R-:W-:Y:S01]  /*05e0*/  ULDC UR4, c[0x0][0xd6c] ;  /* 0x00035b0000047ab9 */ /* 0x000fe20000000800 */
[----:B------:R-:W-:Y:S01]  /*05f0*/  BSSY B0, `(.L_x_2) ;  /* 0x000002c000007945 */ /* 0x000fe20003800000 */
[----:B------:R-:W-:Y:S02]  /*0600*/  IMAD.MOV.U32 R8, RZ, RZ, 0x1 ;  /* 0x00000001ff087424 */ /* 0x000fe400078e00ff */
[----:B0-----:R-:W-:-:S05]  /*0610*/  IMAD.SHL.U32 R7, R9, 0x4, RZ ;  /* 0x0000000409077824 */ /* 0x001fca00078e00ff */
[----:B------:R-:W-:-:S04]  /*0620*/  ISETP.GE.AND P0, PT, R7, R15, PT ;  /* 0x0000000f0700720c */ /* 0x000fc80003f06270 */
[----:B------:R-:W-:-:S13]  /*0630*/  ISETP.GE.OR P0, PT, R7, R0, P0 ;  /* 0x000000000700720c */ /* 0x000fda0000706670 */
[----:B------:R-:W-:Y:S05]  /*0640*/  @P0 BRA `(.L_x_4) ;  /* 0x0000000000980947 */ /* 0x000fea0003800000 */
[----:B------:R-:W0:Y:S01]  /*0650*/  LDC R6, c[0x0][RZ] ;  /* 0x00000000ff067b82 */ /* 0x000e220000000800 */
[----:B------:R-:W-:Y:S02]  /*0660*/  IMAD.MOV.U32 R8, RZ, RZ, 0x1 ;  /* 0x00000001ff087424 */ /* 0x000fe400078e00ff */
[----:B------:R-:W-:-:S07]  /*0670*/  IMAD.MOV.U32 R7, RZ, RZ, R9 ;  /* 0x000000ffff077224 */ /* 0x000fce00078e0009 */
.L_x_5:
[----:B------:R-:W-:-:S06]  /*0680*/  IMAD.WIDE R10, R7, 0x8, R2 ;  /* 0x00000008070a7825 */ /* 0x000fcc00078e0202 */
[----:B------:R-:W2:Y:S01]  /*0690*/  LDG.E.64 R10, desc[UR6][R10.64] ;  /* 0x000000060a0a7981 */ /* 0x000ea2000c1e1b00 */
[----:B------:R-:W-:Y:S02]  /*06a0*/  LOP3.LUT P0, RZ, R8, 0xff, RZ, 0xc0, !PT ;  /* 0x000000ff08ff7812 */ /* 0x000fe4000780c0ff */
[----:B------:R-:W-:Y:S02]  /*06b0*/  SHF.R.S32.HI R21, RZ, 0x1f, R7 ;  /* 0x0000001fff157819 */ /* 0x000fe40000011407 */
[C-C-:B--2---:R-:W-:Y:S01]  /*06c0*/  SHF.R.U64 R14, R10.reuse, 0x10, R11.reuse ;  /* 0x000000100a0e7819 */ /* 0x144fe2000000120b */
[----:B------:R-:W-:Y:S01]  /*06d0*/  IMAD.U32 R9, R11, 0x10000, RZ ;  /* 0x000100000b097824 */ /* 0x000fe200078e00ff */
[----:B------:R-:W-:Y:S01]  /*06e0*/  SHF.R.U32.HI R19, RZ, 0x10, R11 ;  /* 0x00000010ff137819 */ /* 0x000fe2000001160b */
[----:B------:R-:W-:Y:S01]  /*06f0*/  IMAD.U32 R15, R10, 0x10000, RZ ;  /* 0x000100000a0f7824 */ /* 0x000fe200078e00ff */
[----:B------:R-:W-:Y:S01]  /*0700*/  SHF.L.U32 R14, R14, 0x10, RZ ;  /* 0x000000100e0e7819 */ /* 0x000fe200000006ff */
[----:B------:R-:W-:Y:S01]  /*0710*/  FMUL R18, R9, UR4 ;  /* 0x0000000409127c20 */ /* 0x000fe20008400000 */
[----:B------:R-:W-:Y:S01]  /*0720*/  LEA R10, P1, R7, R4, 0x3 ;  /* 0x00000004070a7211 */ /* 0x000fe200078218ff */
[----:B------:R-:W-:-:S02]  /*0730*/  IMAD.U32 R19, R19, 0x10000, RZ ;  /* 0x0001000013137824 */ /* 0x000fc400078e00ff */
[C---:B------:R-:W-:Y:S01]  /*0740*/  FMUL R16, R15.reuse, UR4 ;  /* 0x000000040f107c20 */ /* 0x040fe20008400000 */
[C---:B------:R-:W-:Y:S01]  /*0750*/  FMUL R17, R14.reuse, UR4 ;  /* 0x000000040e117c20 */ /* 0x040fe20008400000 */
[----:B------:R-:W-:Y:S01]  /*0760*/  FSETP.LT.AND P0, PT, |R15|, +INF , P0 ;  /* 0x7f8000000f00780b */ /* 0x000fe20000701200 */
[----:B------:R-:W-:Y:S01]  /*0770*/  FMUL R20, R19, UR4 ;  /* 0x0000000413147c20 */ /* 0x000fe20008400000 */
[----:B------:R-:W-:Y:S02]  /*0780*/  F2F.BF16.F32 R18, R18 ;  /* 0x0000001200127304 */ /* 0x000fe40000202000 */
[----:B------:R-:W-:-:S04]  /*0790*/  FSETP.LT.AND P0, PT, |R14|, +INF , P0 ;  /* 0x7f8000000e00780b */ /* 0x000fc80000701200 */
[----:B------:R-:W-:Y:S02]  /*07a0*/  FSETP.LT.AND P0, PT, |R9|, +INF , P0 ;  /* 0x7f8000000900780b */ /* 0x000fe40000701200 */
[----:B------:R-:W1:Y:S02]  /*07b0*/  F2F.BF16.F32 R12, R17 ;  /* 0x00000011000c7304 */ /* 0x000e640000202000 */
[----:B------:R-:W-:-:S04]  /*07c0*/  FSETP.LT.AND P0, PT, |R19|, +INF , P0 ;  /* 0x7f8000001300780b */ /* 0x000fc80000701200 */
[----:B------:R-:W-:Y:S02]  /*07d0*/  SEL R8, RZ, 0x1, !P0 ;  /* 0x00000001ff087807 */ /* 0x000fe40004000000 */
[----:B------:R-:W2:Y:S01]  /*07e0*/  F2F.BF16.F32 R11, R20 ;  /* 0x00000014000b7304 */ /* 0x000ea20000202000 */
[----:B-1----:R-:W-:-:S07]  /*07f0*/  IMAD.WIDE.U32 R12, R12, 0x10000, RZ ;  /* 0x000100000c0c7825 */ /* 0x002fce00078e00ff */
[----:B------:R-:W1:Y:S01]  /*0800*/  F2F.BF16.F32 R23, R16 ;  /* 0x0000001000177304 */ /* 0x000e620000202000 */
[----:B--2---:R-:W-:-:S05]  /*0810*/  IMAD.U32 R11, R11, 0x10000, RZ ;  /* 0x000100000b0b7824 */ /* 0x004fca00078e00ff */
[----:B------:R-:W-:Y:S02]  /*0820*/  LOP3.LUT R13, R13, R11, R18, 0xfe, !PT ;  /* 0x0000000b0d0d7212 */ /* 0x000fe400078efe12 */
[----:B------:R-:W-:Y:S01]  /*0830*/  LEA.HI.X R11, R7, R5, R21, 0x3, P1 ;  /* 0x00000005070b7211 */ /* 0x000fe200008f1c15 */
[----:B0-----:R-:W-:Y:S01]  /*0840*/  IMAD.IADD R7, R6, 0x1, R7 ;  /* 0x0000000106077824 */ /* 0x001fe200078e0207 */
[----:B-1----:R-:W-:-:S03]  /*0850*/  LOP3.LUT R12, R12, R23, RZ, 0xfc, !PT ;  /* 0x000000170c0c7212 */ /* 0x002fc600078efcff */
[----:B------:R-:W-:Y:S02]  /*0860*/  IMAD.SHL.U32 R9, R7, 0x4, RZ ;  /* 0x0000000407097824 */ /* 0x000fe400078e00ff */
[----:B------:R1:W-:Y:S03]  /*0870*/  STG.E.64 desc[UR6][R10.64], R12 ;  /* 0x0000000c0a007986 */ /* 0x0003e6000c101b06 */
[C---:B------:R-:W-:Y:S02]  /*0880*/  ISETP.GE.AND P1, PT, R9.reuse, UR5, PT ;  /* 0x0000000509007c0c */ /* 0x040fe4000bf26270 */
[----:B------:R-:W-:-:S13]  /*0890*/  ISETP.LT.AND P2, PT, R9, R0, PT ;  /* 0x000000000900720c */ /* 0x000fda0003f41270 */
[----:B-1----:R-:W-:Y:S05]  /*08a0*/  @!P1 BRA P2, `(.L_x_5) ;  /* 0xfffffffc00749947 */ /* 0x002fea000103ffff */
.L_x_4:
[----:B------:R-:W-:Y:S05]  /*08b0*/  BSYNC B0 ;  /* 0x0000000000007941 */ /* 0x000fea0003800000 */
.L_x_2:
[----:B------:R-:W-:-:S04]  /*08c0*/  PRMT R0, R8, 0x9910, RZ ;  /* 0x0000991008007816 */ /* 0x000fc800000000ff */
[----:B------:R-:W-:-:S13]  /*08d0*/  ISETP.NE.AND P0, PT, R0, RZ, PT ;  /* 0x000000ff0000720c */ /* 0x000fda0003f05270 */
[----:B------:R-:W-:Y:S05]  /*08e0*/  @P0 EXIT ;  /* 0x000000000000094d */ /* 0x000fea0003800000 */
[----:B------:R-:W0:Y:S01]  /*08f0*/  LDC.64 R2, c[0x0][0x218] ;  /* 0x00008600ff027b82 */ /* 0x000e220000000a00 */
[----:B------:R-:W-:-:S05]  /*0900*/  IMAD.MOV.U32 R5, RZ, RZ, 0x1 ;  /* 0x00000001ff057424 */ /* 0x000fca00078e00ff */
[----:B0-----:R-:W-:Y:S01]  /*0910*/  STG.E.STRONG.SYS desc[UR6][R2.64], R5 ;  /* 0x0000000502007986 */ /* 0x001fe2000c115906 */
[----:B------:R-:W-:Y:S05]  /*0920*/  EXIT ;  /* 0x000000000000794d */ /* 0x000fea0003800000 */
.L_x_6:
[----:B------:R-:W-:-:S00]  /*0930*/  BRA `(.L_x_6) ;  /* 0xfffffffc00fc7947 */ /* 0x000fc0000383ffff */
[----:B------:R-:W-:-:S00]  /*0940*/  NOP ;  /* 0x0000000000007918 */ /* 0x000fc00000000000 */
        /* <DEDUP_REMOVED lines=11> */
.L_x_63:


//--------------------- .text._Z25multi_tensor_apply_kernelI18TensorListMetadataILi2ELb0EEN18transformer_engine18multi_tensor_scale12ScaleFunctorI13__nv_bfloat166__halfEEJfEEvlPViT_T0_DpT1_ --------------------------
	.section	.text._Z25multi_tensor_apply_kernelI18TensorListMetadataILi2ELb0EEN18transformer_engine18multi_tensor_scale12ScaleFunctorI13__nv_bfloat166__halfEEJfEEvlPViT_T0_DpT1_,"ax",@progbits
	.align	128
        .global         _Z25multi_tensor_apply_kernelI18TensorListMetadataILi2ELb0EEN18transformer_engine18multi_tensor_scale12ScaleFunctorI13__nv_bfloat166__halfEEJfEEvlPViT_T0_DpT1_
        .type           _Z25multi_tensor_apply_kernelI18TensorListMetadataILi2ELb0EEN18transformer_engine18multi_tensor_scale12ScaleFunctorI13__nv_bfloat166__halfEEJfEEvlPViT_T0_DpT1_,@function
        .size           _Z25multi_tensor_apply_kernelI18TensorListMetadataILi2ELb0EEN18transformer_engine18multi_tensor_scale12ScaleFunctorI13__nv_bfloat166__halfEEJfEEvlPViT_T0_DpT1_,(.L_x_64 - _Z25multi_tensor_apply_kernelI18TensorListMetadataILi2ELb0EEN18transformer_engine18multi_tensor_scale12ScaleFunctorI13__nv_bfloat166__halfEEJfEEvlPViT_T0_DpT1_)
        .other          _Z25multi_tensor_apply_kernelI18TensorListMetadataILi2ELb0EEN18transformer_engine18multi_tensor_scale12ScaleFunctorI13__nv_bfloat166__halfEEJfEEvlPViT_T0_DpT1_,@"STO_CUDA_ENTRY STV_DEFAULT"
_Z25multi_tensor_apply_kernelI18TensorListMetadataILi2ELb0EEN18transformer_engine18multi_tensor_scale12ScaleFunctorI13__nv_bfloat166__halfEEJfEEvlPViT_T0_DpT1_:
.text._Z25multi_tensor_apply_kernelI18TensorListMetadataILi2ELb0EEN18transformer_engine18multi_tensor_scale12ScaleFunctorI13__nv_bfloat166__halfEEJfEEvlPViT_T0_DpT1_:
        /* <DEDUP_REMOVED lines=26> */
.L_x_7:
        /* <DEDUP_REMOVED lines=10> */
.L_x_10:
        /* <DEDUP_REMOVED lines=35> */
[----:B------:R-:W-:Y:S01]  /*0470*/  F2FP.F16.F32.PACK_AB R16, RZ, R10 ;  /* 0x0000000aff10723e */ /* 0x000fe200000000ff */
[----:B------:R-:W-:Y:S01]  /*0480*/  @P1 IMAD.WIDE R10, R11, 0x2, R4 ;  /* 0x000000020b0a1825 */ /* 0x000fe200078e0204 */
[----:B------:R-:W-:-:S02]  /*0490*/  F2FP.F16.F32.PACK_AB R17, RZ, R12 ;  /* 0x0000000cff11723e */ /* 0x000fc400000000ff */
[----:B------:R-:W-:Y:S01]  /*04a0*/  F2FP.F16.F32.PACK_AB R18, RZ, R27 ;  /* 0x0000001bff12723e */ /* 0x000fe200000000ff */
[--C-:B------:R-:W-:Y:S01]  /*04b0*/  @P2 IMAD.WIDE R12, R13, 0x2, R4.reuse ;  /* 0x000000020d0c2825 */ /* 0x100fe200078e0204 */
[----:B------:R-:W-:Y:S01]  /*04c0*/  F2FP.F16.F32.PACK_AB R19, RZ, R14 ;  /* 0x0000000eff13723e */ /* 0x000fe200000000ff */
        /* <DEDUP_REMOVED lines=15> */
.L_x_8:
        /* <DEDUP_REMOVED lines=12> */
.L_x_12:
        /* <DEDUP_REMOVED lines=16> */
[----:B------:R-:W-:Y:S02]  /*0780*/  F2F.F16.F32 R18, R18 ;  /* 0x0000001200127304 */ /* 0x000fe40000200800 */
[----:B------:R-:W-:-:S04]  /*0790*/  FSETP.LT.AND P0, PT, |R14|, +INF , P0 ;  /* 0x7f8000000e00780b */ /* 0x000fc80000701200 */
[----:B------:R-:W-:Y:S02]  /*07a0*/  FSETP.LT.AND P0, PT, |R9|, +INF , P0 ;  /* 0x7f8000000900780b */ /* 0x000fe40000701200 */
[----:B------:R-:W1:Y:S02]  /*07b0*/  F2F.F16.F32 R12, R17 ;  /* 0x00000011000c7304 */ /* 0x000e640000200800 */
[----:B------:R-:W-:-:S04]  /*07c0*/  FSETP.LT.AND P0, PT, |R19|, +INF , P0 ;  /* 0x7f8000001300780b */ /* 0x000fc80000701200 */
[----:B------:R-:W-:Y:S02]  /*07d0*/  SEL R8, RZ, 0x1, !P0 ;  /* 0x00000001ff087807 */ /* 0x000fe40004000000 */
[----:B------:R-:W2:Y:S01]  /*07e0*/  F2F.F16.F32 R11, R20 ;  /* 0x00000014000b7304 */ /* 0x000ea20000200800 */
[----:B-1----:R-:W-:-:S07]  /*07f0*/  IMAD.WIDE.U32 R12, R12, 0x10000, RZ ;  /* 0x000100000c0c7825 */ /* 0x002fce00078e00ff */
[----:B------:R-:W1:Y:S01]  /*0800*/  F2F.F16.F32 R23, R16 ;  /* 0x0000001000177304 */ /* 0x000e620000200800 */
        /* <DEDUP_REMOVED lines=10> */
.L_x_11:
[----:B------:R-:W-:Y:S05]  /*08b0*/  BSYNC B0 ;  /* 0x0000000000007941 */ /* 0x000fea0003800000 */
.L_x_9:
[----:B------:R-:W-:-:S04]  /*08c0*/  PRMT R0, R8, 0x9910, RZ ;  /* 0x0000991008007816 */ /* 0x000fc800000000ff */
[----:B------:R-:W-:-:S13]  /*08d0*/  ISETP.NE.AND P0, PT, R0, RZ, PT ;  /* 0x000000ff0000720c */ /* 0x000fda0003f05270 */
[----:B------:R-:W-:Y:S05]  /*08e0*/  @P0 EXIT ;  /* 0x000000000000094d */ /* 0x000fea0003800000 */
[----:B------:R-:W0:Y:S01]  /*08f0*/  LDC.64 R2, c[0x0][0x218] ;  /* 0x00008600ff027b82 */ /* 0x000e220000000a00 */
[----:B------:R-:W-:-:S05]  /*0900*/  IMAD.MOV.U32 R5, RZ, RZ, 0x1 ;  /* 0x00000001ff057424 */ /* 0x000fca00078e00ff */
[----:B0-----:R-:W-:Y:S01]  /*0910*/  STG.E.STRONG.SYS desc[UR6][R2.64], R5 ;  /* 0x0000000502007986 */ /* 0x001fe2000c115906 */
[----:B------:R-:W-:Y:S05]  /*0920*/  EXIT ;  /* 0x000000000000794d */ /* 0x000fea0003800000 */
.L_x_13:
        /* <DEDUP_REMOVED lines=13> */
.L_x_64:


//--------------------- .text._Z25multi_tensor_apply_kernelI18TensorListMetadataILi2ELb0EEN18transformer_engine18multi_tensor_scale12ScaleFunctorI13__nv_bfloat16fEEJfEEvlPViT_T0_DpT1_ --------------------------
	.section	.text._Z25multi_tensor_apply_kernelI18TensorListMetadataILi2ELb0EEN18transformer_engine18multi_tensor_scale12ScaleFunctorI13__nv_bfloat16fEEJfEEvlPViT_T0_DpT1_,"ax",@progbits
	.align	128
        .global         _Z25multi_tensor_apply_kernelI18TensorListMetadataILi2ELb0EEN18transformer_engine18multi_tensor_scale12ScaleFunctorI13__nv_bfloat16fEEJfEEvlPViT_T0_DpT1_
        .type           _Z25multi_tensor_apply_kernelI18TensorListMetadataILi2ELb0EEN18transformer_engine18multi_tensor_scale12ScaleFunctorI13__nv_bfloat16fEEJfEEvlPViT_T0_DpT1_,@function
        .size           _Z25multi_tensor_apply_kernelI18TensorListMetadataILi2ELb0EEN18transformer_engine18multi_tensor_scale12ScaleFunctorI13__nv_bfloat16fEEJfEEvlPViT_T0_DpT1_,(.L_x_65 - _Z25multi_tensor_apply_kernelI18TensorListMetadataILi2ELb0EEN18transformer_engine18multi_tensor_scale12ScaleFunctorI13__nv_bfloat16fEEJfEEvlPViT_T0_DpT1_)
        .other          _Z25multi_tensor_apply_kernelI18TensorListMetadataILi2ELb0EEN18transformer_engine18multi_tensor_scale12ScaleFunctorI13__nv_bfloat16fEEJfEEvlPViT_T0_DpT1_,@"STO_CUDA_ENTRY STV_DEFAULT"
_Z25multi_tensor_apply_kernelI18TensorListMetadataILi2ELb0EEN18transformer_engine18multi_tensor_scale12ScaleFunctorI13__nv_bfloat16fEEJfEEvlPViT_T0_DpT1_:
.text._Z25multi_tensor_apply_kernelI18TensorListMetadataILi2ELb0EEN18transformer_engine18multi_tensor_scale12ScaleFunctorI13__nv_bfloat16fEEJfEEvlPViT_T0_DpT1_:
        /* <DEDUP_REMOVED lines=19> */
[C---:B------:R-:W-:Y:S02]  /*0130*/  IMAD.U32 R6, R13.reuse, 0x2, R6 ;  /* 0x000000020d067824 */ /* 0x040fe400078e0006 */
[----:B------:R-:W-:-:S03]  /*0140*/  IMAD.U32 R8, R13, 0x4, R8 ;  /* 0x000000040d087824 */ /* 0x000fc600078e0008 */
[----:B------:R-:W-:Y:S02]  /*0150*/  LOP3.LUT R6, R6, 0x7, RZ, 0xc0, !PT ;  /* 0x0000000706067812 */ /* 0x000fe400078ec0ff */
[----:B------:R-:W-:Y:S02]  /*0160*/  LOP3.LUT P0, RZ, R8, 0xf, RZ, 0xc0, !PT ;  /* 0x0000000f08ff7812 */ /* 0x000fe4000780c0ff */
[----:B------:R-:W-:-:S13]  /*0170*/  ISETP.NE.AND P1, PT, R6, RZ, PT ;  /* 0x000000ff0600720c */ /* 0x000fda0003f25270 */
[----:B------:R-:W-:Y:S05]  /*0180*/  @!P0 BRA !P1, `(.L_x_15) ;  /* 0x0000000400048947 */ /* 0x000fea0004800000 */
.L_x_14:
        /* <DEDUP_REMOVED lines=8> */
[----:B------:R-:W-:-:S05]  /*0210*/  UMOV UR4, URZ ;  /* 0x0000003f00047c82 */ /* 0x000fca0008000000 */
.L_x_17:
[----:B0-----:R-:W-:Y:S02]  /*0220*/  IADD3 R15, R24, UR4, RZ ;  /* 0x00000004180f7c10 */ /* 0x001fe4000fffe0ff */
[----:B------:R-:W-:Y:S02]  /*0230*/  PRMT R23, RZ, 0x7610, R23 ;  /* 0x00007610ff177816 */ /* 0x000fe40000000017 */
[C---:B-1----:R-:W-:Y:S01]  /*0240*/  ISETP.GE.AND P0, PT, R15.reuse, R18, PT ;  /* 0x000000120f00720c */ /* 0x042fe20003f06270 */
[C---:B------:R-:W-:Y:S01]  /*0250*/  VIADD R17, R15.reuse, UR5 ;  /* 0x000000050f117c36 */ /* 0x040fe20008000000 */
[----:B------:R-:W-:Y:S02]  /*0260*/  PRMT R22, RZ, 0x7610, R22 ;  /* 0x00007610ff167816 */ /* 0x000fe40000000016 */
[----:B------:R-:W-:Y:S01]  /*0270*/  ISETP.LT.AND P0, PT, R15, R0, !P0 ;  /* 0x000000000f00720c */ /* 0x000fe20004701270 */
[C---:B------:R-:W-:Y:S01]  /*0280*/  VIADD R25, R17.reuse, UR5 ;  /* 0x0000000511197c36 */ /* 0x040fe20008000000 */
[----:B------:R-:W-:-:S02]  /*0290*/  ISETP.GE.AND P1, PT, R17, R18, PT ;  /* 0x000000121100720c */ /* 0x000fc40003f26270 */
[----:B------:R-:W-:Y:S01]  /*02a0*/  PRMT R21, RZ, 0x7610, R21 ;  /* 0x00007610ff157816 */ /* 0x000fe20000000015 */
[C---:B------:R-:W-:Y:S01]  /*02b0*/  VIADD R19, R25.reuse, UR5 ;  /* 0x0000000519137c36 */ /* 0x040fe20008000000 */
[----:B------:R-:W-:Y:S02]  /*02c0*/  ISETP.GE.AND P2, PT, R25, R18, PT ;  /* 0x000000121900720c */ /* 0x000fe40003f46270 */
[----:B------:R-:W-:Y:S02]  /*02d0*/  ISETP.LT.AND P1, PT, R17, R0, !P1 ;  /* 0x000000001100720c */ /* 0x000fe40004f21270 */
[----:B------:R-:W-:Y:S02]  /*02e0*/  ISETP.GE.AND P3, PT, R19, R18, PT ;  /* 0x000000121300720c */ /* 0x000fe40003f66270 */
[-C--:B------:R-:W-:Y:S01]  /*02f0*/  ISETP.LT.AND P2, PT, R25, R0.reuse, !P2 ;  /* 0x000000001900720c */ /* 0x080fe20005741270 */
[----:B------:R-:W-:Y:S01]  /*0300*/  @P0 IMAD.WIDE R6, R15, 0x2, R2 ;  /* 0x000000020f060825 */ /* 0x000fe200078e0202 */
[----:B------:R-:W-:Y:S01]  /*0310*/  ISETP.LT.AND P3, PT, R19, R0, !P3 ;  /* 0x000000001300720c */ /* 0x000fe20005f61270 */
[----:B------:R-:W0:Y:S01]  /*0320*/  @P0 LDC R29, c[0x0][0xd6c] ;  /* 0x00035b00ff1d0b82 */ /* 0x000e220000000800 */
[----:B------:R-:W-:-:S02]  /*0330*/  PRMT R20, RZ, 0x7610, R20 ;  /* 0x00007610ff147816 */ /* 0x000fc40000000014 */
[----:B------:R1:W2:Y:S03]  /*0340*/  @P0 LDG.E.U16 R23, desc[UR6][R6.64] ;  /* 0x0000000606170981 */ /* 0x0002a6000c1e1500 */
[--C-:B------:R-:W-:Y:S02]  /*0350*/  @P1 IMAD.WIDE R8, R17, 0x2, R2.reuse ;  /* 0x0000000211081825 */ /* 0x100fe400078e0202 */
[----:B------:R-:W3:Y:S02]  /*0360*/  @P1 LDC R28, c[0x0][0xd6c] ;  /* 0x00035b00ff1c1b82 */ /* 0x000ee40000000800 */
[--C-:B------:R-:W-:Y:S01]  /*0370*/  @P2 IMAD.WIDE R10, R25, 0x2, R2.reuse ;  /* 0x00000002190a2825 */ /* 0x100fe200078e0202 */
[----:B------:R4:W5:Y:S03]  /*0380*/  @P1 LDG.E.U16 R22, desc[UR6][R8.64] ;  /* 0x0000000608161981 */ /* 0x000966000c1e1500 */
[----:B------:R-:W-:Y:S01]  /*0390*/  @P3 IMAD.WIDE R12, R19, 0x2, R2 ;  /* 0x00000002130c3825 */ /* 0x000fe200078e0202 */
[----:B------:R5:W3:Y:S01]  /*03a0*/  @P2 LDG.E.U16 R21, desc[UR6][R10.64] ;  /* 0x000000060a152981 */ /* 0x000ae2000c1e1500 */
[----:B------:R-:W3:Y:S03]  /*03b0*/  @P2 LDC R27, c[0x0][0xd6c] ;  /* 0x00035b00ff1b2b82 */ /* 0x000ee60000000800 */
[----:B------:R3:W3:Y:S05]  /*03c0*/  @P3 LDG.E.U16 R20, desc[UR6][R12.64] ;  /* 0x000000060c143981 */ /* 0x0006ea000c1e1500 */
[----:B------:R-:W3:Y:S01]  /*03d0*/  @P3 LDC R26, c[0x0][0xd6c] ;  /* 0x00035b00ff1a3b82 */ /* 0x000ee20000000800 */
[----:B------:R-:W-:Y:S01]  /*03e0*/  LOP3.LUT P4, RZ, R14, 0xff, RZ, 0xc0, !PT ;  /* 0x000000ff0eff7812 */ /* 0x000fe2000788c0ff */
[----:B------:R-:W-:-:S04]  /*03f0*/  @P0 IMAD.WIDE R14, R15, 0x4, R4 ;  /* 0x000000040f0e0825 */ /* 0x000fc800078e0204 */
[----:B------:R-:W-:-:S04]  /*0400*/  @P1 IMAD.WIDE R16, R17, 0x4, R4 ;  /* 0x0000000411101825 */ /* 0x000fc800078e0204 */
[----:B-1----:R-:W-:-:S04]  /*0410*/  @P2 IMAD.WIDE R6, R25, 0x4, R4 ;  /* 0x0000000419062825 */ /* 0x002fc800078e0204 */
[----:B----4-:R-:W-:Y:S01]  /*0420*/  @P3 IMAD.WIDE R8, R19, 0x4, R4 ;  /* 0x0000000413083825 */ /* 0x010fe200078e0204 */
[----:B------:R-:W-:-:S03]  /*0430*/  ULEA UR4, UR5, UR4, 0x2 ;  /* 0x0000000405047291 */ /* 0x000fc6000f8e103f */
[----:B--2---:R-:W-:-:S04]  /*0440*/  IMAD.U32 R23, R23, 0x10000, RZ ;  /* 0x0001000017177824 */ /* 0x004fc800078e00ff */
[----:B0-----:R-:W-:Y:S01]  /*0450*/  @P0 FMUL R29, R23, R29 ;  /* 0x0000001d171d0220 */ /* 0x001fe20000400000 */
[----:B-----5:R-:W-:Y:S02]  /*0460*/  IMAD.U32 R11, R22, 0x10000, RZ ;  /* 0x00010000160b7824 */ /* 0x020fe400078e00ff */
[----:B---3--:R-:W-:Y:S02]  /*0470*/  IMAD.U32 R10, R21, 0x10000, RZ ;  /* 0x00010000150a7824 */ /* 0x008fe400078e00ff */
[----:B------:R-:W-:Y:S01]  /*0480*/  @P1 FMUL R13, R11, R28 ;  /* 0x0000001c0b0d1220 */ /* 0x000fe20000400000 */
[----:B------:R-:W-:Y:S01]  /*0490*/  SHF.L.U32 R21, R20, 0x10, RZ ;  /* 0x0000001014157819 */ /* 0x000fe200000006ff */
[----:B------:R-:W-:Y:S01]  /*04a0*/  @P2 FMUL R27, R10, R27 ;  /* 0x0000001b0a1b2220 */ /* 0x000fe20000400000 */
[----:B------:R0:W-:Y:S03]  /*04b0*/  @P0 STG.E desc[UR6][R14.64], R29 ;  /* 0x0000001d0e000986 */ /* 0x0001e6000c101906 */
[----:B------:R-:W-:Y:S01]  /*04c0*/  @P3 FMUL R19, R21, R26 ;  /* 0x0000001a15133220 */ /* 0x000fe20000400000 */
[----:B------:R2:W-:Y:S01]  /*04d0*/  @P1 STG.E desc[UR6][R16.64], R13 ;  /* 0x0000000d10001986 */ /* 0x0005e2000c101906 */
[----:B------:R-:W-:-:S03]  /*04e0*/  FSETP.LT.AND P4, PT, |R23|, +INF , P4 ;  /* 0x7f8000001700780b */ /* 0x000fc60002781200 */
[----:B------:R2:W-:Y:S04]  /*04f0*/  @P2 STG.E desc[UR6][R6.64], R27 ;  /* 0x0000001b06002986 */ /* 0x0005e8000c101906 */
[----:B------:R2:W-:Y:S01]  /*0500*/  @P3 STG.E desc[UR6][R8.64], R19 ;  /* 0x0000001308003986 */ /* 0x0005e2000c101906 */
        /* <DEDUP_REMOVED lines=9> */
.L_x_15:
        /* <DEDUP_REMOVED lines=10> */
[----:B------:R-:W-:-:S07]  /*0640*/  IMAD.MOV.U32 R14, RZ, RZ, 0x1 ;  /* 0x00000001ff0e7424 */ /* 0x000fce00078e00ff */
.L_x_19:
[----:B-1----:R-:W-:-:S06]  /*0650*/  IMAD.WIDE R8, R13, 0x8, R2 ;  /* 0x000000080d087825 */ /* 0x002fcc00078e0202 */
[----:B------:R-:W2:Y:S01]  /*0660*/  LDG.E.64 R8, desc[UR6][R8.64] ;  /* 0x0000000608087981 */ /* 0x000ea2000c1e1b00 */
[----:B------:R-:W-:Y:S02]  /*0670*/  LOP3.LUT P0, RZ, R14, 0xff, RZ, 0xc0, !PT ;  /* 0x000000ff0eff7812 */ /* 0x000fe4000780c0ff */
[----:B------:R-:W-:Y:S02]  /*0680*/  SHF.R.S32.HI R7, RZ, 0x1f, R13 ;  /* 0x0000001fff077819 */ /* 0x000fe4000001140d */
[----:B------:R-:W-:-:S04]  /*0690*/  LEA R6, P1, R13, R4, 0x4 ;  /* 0x000000040d067211 */ /* 0x000fc800078220ff */
[----:B------:R-:W-:Y:S01]  /*06a0*/  LEA.HI.X R7, R13, R5, R7, 0x4, P1 ;  /* 0x000000050d077211 */ /* 0x000fe200008f2407 */
[----:B0-----:R-:W-:Y:S01]  /*06b0*/  IMAD.IADD R13, R12, 0x1, R13 ;  /* 0x000000010c0d7824 */ /* 0x001fe200078e020d */
[C-C-:B--2---:R-:W-:Y:S01]  /*06c0*/  SHF.R.U64 R10, R8.reuse, 0x10, R9.reuse ;  /* 0x00000010080a7819 */ /* 0x144fe20000001209 */
[----:B------:R-:W-:Y:S01]  /*06d0*/  IMAD.U32 R14, R8, 0x10000, RZ ;  /* 0x00010000080e7824 */ /* 0x000fe200078e00ff */
[----:B------:R-:W-:Y:S01]  /*06e0*/  SHF.R.U32.HI R11, RZ, 0x10, R9 ;  /* 0x00000010ff0b7819 */ /* 0x000fe20000011609 */
[----:B------:R-:W-:Y:S01]  /*06f0*/  IMAD.U32 R16, R9, 0x10000, RZ ;  /* 0x0001000009107824 */ /* 0x000fe200078e00ff */
[----:B------:R-:W-:Y:S01]  /*0700*/  SHF.L.U32 R15, R10, 0x10, RZ ;  /* 0x000000100a0f7819 */ /* 0x000fe200000006ff */
[C---:B------:R-:W-:Y:S01]  /*0710*/  FMUL R8, R14.reuse, UR4 ;  /* 0x000000040e087c20 */ /* 0x040fe20008400000 */
[----:B------:R-:W-:Y:S01]  /*0720*/  FSETP.LT.AND P0, PT, |R14|, +INF , P0 ;  /* 0x7f8000000e00780b */ /* 0x000fe20000701200 */
[----:B------:R-:W-:Y:S02]  /*0730*/  IMAD.U32 R17, R11, 0x10000, RZ ;  /* 0x000100000b117824 */ /* 0x000fe400078e00ff */
[----:B------:R-:W-:Y:S01]  /*0740*/  FMUL R10, R16, UR4 ;  /* 0x00000004100a7c20 */ /* 0x000fe20008400000 */
[C---:B------:R-:W-:Y:S01]  /*0750*/  FMUL R9, R15.reuse, UR4 ;  /* 0x000000040f097c20 */ /* 0x040fe20008400000 */
[----:B------:R-:W-:Y:S01]  /*0760*/  FSETP.LT.AND P0, PT, |R15|, +INF , P0 ;  /* 0x7f8000000f00780b */ /* 0x000fe20000701200 */
[----:B------:R-:W-:Y:S01]  /*0770*/  FMUL R11, R17, UR4 ;  /* 0x00000004110b7c20 */ /* 0x000fe20008400000 */
[----:B------:R-:W-:-:S02]  /*0780*/  IMAD.SHL.U32 R15, R13, 0x4, RZ ;  /* 0x000000040d0f7824 */ /* 0x000fc400078e00ff */
[----:B------:R-:W-:Y:S02]  /*0790*/  FSETP.LT.AND P0, PT, |R16|, +INF , P0 ;  /* 0x7f8000001000780b */ /* 0x000fe40000701200 */
[----:B------:R1:W-:Y:S01]  /*07a0*/  STG.E.128 desc[UR6][R6.64], R8 ;  /* 0x0000000806007986 */ /* 0x0003e2000c101d06 */
[C---:B------:R-:W-:Y:S02]  /*07b0*/  ISETP.GE.AND P1, PT, R15.reuse, UR5, PT ;  /* 0x000000050f007c0c */ /* 0x040fe4000bf26270 */
[----:B------:R-:W-:Y:S02]  /*07c0*/  ISETP.LT.AND P2, PT, R15, R0, PT ;  /* 0x000000000f00720c */ /* 0x000fe40003f41270 */
[----:B------:R-:W-:-:S04]  /*07d0*/  FSETP.LT.AND P0, PT, |R17|, +INF , P0 ;  /* 0x7f8000001100780b */ /* 0x000fc80000701200 */
[----:B------:R-:W-:-:S07]  /*07e0*/  SEL R14, RZ, 0x1, !P0 ;  /* 0x00000001ff0e7807 */ /* 0x000fce0004000000 */
[----:B------:R-:W-:Y:S05]  /*07f0*/  @!P1 BRA P2, `(.L_x_19) ;  /* 0xfffffffc00949947 */ /* 0x000fea000103ffff */
.L_x_18:
[----:B------:R-:W-:Y:S05]  /*0800*/  BSYNC B0 ;  /* 0x0000000000007941 */ /* 0x000fea0003800000 */
.L_x_16:
[----:B------:R-:W-:-:S04]  /*0810*/  PRMT R0, R14, 0x9910, RZ ;  /* 0x000099100e007816 */ /* 0x000fc800000000ff */
[----:B------:R-:W-:-:S13]  /*0820*/  ISETP.NE.AND P0, PT, R0, RZ, PT ;  /* 0x000000ff0000720c */ /* 0x000fda0003f05270 */
[----:B------:R-:W-:Y:S05]  /*0830*/  @P0 EXIT ;  /* 0x000000000000094d */ /* 0x000fea0003800000 */
[----:B------:R-:W0:Y:S01]  /*0840*/  LDC.64 R2, c[0x0][0x218] ;  /* 0x00008600ff027b82 */ /* 0x000e220000000a00 */
[----:B------:R-:W-:-:S05]  /*0850*/  IMAD.MOV.U32 R5, RZ, RZ, 0x1 ;  /* 0x00000001ff057424 */ /* 0x000fca00078e00ff */
[----:B0-----:R-:W-:Y:S01]  /*0860*/  STG.E.STRONG.SYS desc[UR6][R2.64], R5 ;  /* 0x0000000502007986 */ /* 0x001fe2000c115906 */
[----:B------:R-:W-:Y:S05]  /*0870*/  EXIT ;  /* 0x000000000000794d */ /* 0x000fea0003800000 */
.L_x_20:
        /* <DEDUP_REMOVED lines=16> */
.L_x_65:


//--------------------- .text._Z25multi_tensor_apply_kernelI18TensorListMetadataILi2ELb0EEN18transformer_engine18multi_tensor_scale12ScaleFunctorI6__half13__nv_bfloat16EEJfEEvlPViT_T0_DpT1_ --------------------------
	.section	.text._Z25multi_tensor_apply_kernelI18TensorListMetadataILi2ELb0EEN18transformer_engine18multi_tensor_scale12ScaleFunctorI6__half13__nv_bfloat16EEJfEEvlPViT_T0_DpT1_,"ax",@progbits
	.align	128
        .global         _Z25multi_tensor_apply_kernelI18TensorListMetadataILi2ELb0EEN18transformer_engine18multi_tensor_scale12ScaleFunctorI6__half13__nv_bfloat16EEJfEEvlPViT_T0_DpT1_
        .type           _Z25multi_tensor_apply_kernelI18TensorListMetadataILi2ELb0EEN18transformer_engine18multi_tensor_scale12ScaleFunctorI6__half13__nv_bfloat16EEJfEEvlPViT_T0_DpT1_,@function
        .size           _Z25multi_tensor_apply_kernelI18TensorListMetadataILi2ELb0EEN18transformer_engine18multi_tensor_scale12ScaleFunctorI6__half13__nv_bfloat16EEJfEEvlPViT_T0_DpT1_,(.L_x_66 - _Z25multi_tensor_apply_kernelI18TensorListMetadataILi2ELb0EEN18transformer_engine18multi_tensor_scale12ScaleFunctorI6__half13__nv_bfloat16EEJfEEvlPViT_T0_DpT1_)
        .other          _Z25multi_tensor_apply_kernelI18TensorListMetadataILi2ELb0EEN18transformer_engine18multi_tensor_scale12ScaleFunctorI6__half13__nv_bfloat16EEJfEEvlPViT_T0_DpT1_,@"STO_CUDA_ENTRY STV_DEFAULT"
_Z25multi_tensor_apply_kernelI18TensorListMetadataILi2ELb0EEN18transformer_engine18multi_tensor_scale12ScaleFunctorI6__half13__nv_bfloat16EEJfEEvlPViT_T0_DpT1_:
.text._Z25multi_tensor_apply_kernelI18TensorListMetadataILi2ELb0EEN18transformer_engine18multi_tensor_scale12ScaleFunctorI6__half13__nv_bfloat16EEJfEEvlPViT_T0_DpT1_:
        /* <DEDUP_REMOVED lines=26> */
.L_x_21:
        /* <DEDUP_REMOVED lines=10> */
.L_x_24:
[----:B0-----:R-:W-:Y:S01]  /*0240*/  VIADD R9, R23, UR4 ;  /* 0x0000000417097c36 */ /* 0x001fe20008000000 */
[----:B------:R-:W-:Y:S02]  /*0250*/  PRMT R22, RZ, 0x7610, R22 ;  /* 0x00007610ff167816 */ /* 0x000fe40000000016 */
[----:B------:R-:W-:Y:S02]  /*0260*/  PRMT R24, RZ, 0x7610, R24 ;  /* 0x00007610ff187816 */ /* 0x000fe40000000018 */
[C---:B------:R-:W-:Y:S02]  /*0270*/  IADD3 R11, R9.reuse, UR5, RZ ;  /* 0x00000005090b7c10 */ /* 0x040fe4000fffe0ff */
[-C--:B-1----:R-:W-:Y:S02]  /*0280*/  ISETP.GE.AND P0, PT, R9, R6.reuse, PT ;  /* 0x000000060900720c */ /* 0x082fe40003f06270 */
[C---:B------:R-:W-:Y:S01]  /*0290*/  ISETP.GE.AND P1, PT, R11.reuse, R6, PT ;  /* 0x000000060b00720c */ /* 0x040fe20003f26270 */
[----:B------:R-:W-:Y:S01]  /*02a0*/  VIADD R13, R11, UR5 ;  /* 0x000000050b0d7c36 */ /* 0x000fe20008000000 */
[----:B------:R-:W-:-:S02]  /*02b0*/  ISETP.LT.AND P0, PT, R9, R0, !P0 ;  /* 0x000000000900720c */ /* 0x000fc40004701270 */
[----:B------:R-:W-:Y:S01]  /*02c0*/  ISETP.LT.AND P1, PT, R11, R0, !P1 ;  /* 0x000000000b00720c */ /* 0x000fe20004f21270 */
[C---:B------:R-:W-:Y:S01]  /*02d0*/  VIADD R7, R13.reuse, UR5 ;  /* 0x000000050d077c36 */ /* 0x040fe20008000000 */
[-C--:B------:R-:W-:Y:S02]  /*02e0*/  ISETP.GE.AND P2, PT, R13, R6.reuse, PT ;  /* 0x000000060d00720c */ /* 0x080fe40003f46270 */
[----:B------:R-:W-:Y:S02]  /*02f0*/  PRMT R25, RZ, 0x7610, R25 ;  /* 0x00007610ff197816 */ /* 0x000fe40000000019 */
[----:B------:R-:W-:Y:S02]  /*0300*/  ISETP.GE.AND P3, PT, R7, R6, PT ;  /* 0x000000060700720c */ /* 0x000fe40003f66270 */
[-C--:B------:R-:W-:Y:S02]  /*0310*/  ISETP.LT.AND P2, PT, R13, R0.reuse, !P2 ;  /* 0x000000000d00720c */ /* 0x080fe40005741270 */
[----:B------:R-:W-:Y:S01]  /*0320*/  ISETP.LT.AND P3, PT, R7, R0, !P3 ;  /* 0x000000000700720c */ /* 0x000fe20005f61270 */
[----:B------:R-:W-:Y:S01]  /*0330*/  @P0 IMAD.WIDE R14, R9, 0x2, R2 ;  /* 0x00000002090e0825 */ /* 0x000fe200078e0202 */
[----:B------:R-:W-:-:S03]  /*0340*/  PRMT R26, RZ, 0x7610, R26 ;  /* 0x00007610ff1a7816 */ /* 0x000fc6000000001a */
[--C-:B------:R-:W-:Y:S01]  /*0350*/  @P1 IMAD.WIDE R16, R11, 0x2, R2.reuse ;  /* 0x000000020b101825 */ /* 0x100fe200078e0202 */
[----:B------:R-:W2:Y:S04]  /*0360*/  @P0 LDG.E.U16 R22, desc[UR6][R14.64] ;  /* 0x000000060e160981 */ /* 0x000ea8000c1e1500 */
[----:B------:R-:W3:Y:S01]  /*0370*/  @P1 LDG.E.U16 R24, desc[UR6][R16.64] ;  /* 0x0000000610181981 */ /* 0x000ee2000c1e1500 */
[----:B------:R-:W-:-:S04]  /*0380*/  @P2 IMAD.WIDE R18, R13, 0x2, R2 ;  /* 0x000000020d122825 */ /* 0x000fc800078e0202 */
[----:B------:R-:W-:Y:S01]  /*0390*/  @P3 IMAD.WIDE R20, R7, 0x2, R2 ;  /* 0x0000000207143825 */ /* 0x000fe200078e0202 */
[----:B------:R-:W4:Y:S04]  /*03a0*/  @P2 LDG.E.U16 R25, desc[UR6][R18.64] ;  /* 0x0000000612192981 */ /* 0x000f28000c1e1500 */
[----:B------:R-:W5:Y:S01]  /*03b0*/  @P3 LDG.E.U16 R26, desc[UR6][R20.64] ;  /* 0x00000006141a3981 */ /* 0x000f62000c1e1500 */
[----:B------:R-:W-:Y:S01]  /*03c0*/  LOP3.LUT P4, RZ, R8, 0xff, RZ, 0xc0, !PT ;  /* 0x000000ff08ff7812 */ /* 0x000fe2000788c0ff */
[----:B------:R-:W-:Y:S01]  /*03d0*/  @P0 IMAD.WIDE R8, R9, 0x2, R4 ;  /* 0x0000000209080825 */ /* 0x000fe200078e0204 */
[----:B------:R-:W-:-:S03]  /*03e0*/  ULEA UR4, UR5, UR4, 0x2 ;  /* 0x0000000405047291 */ /* 0x000fc6000f8e103f */
[----:B--2---:R-:W-:Y:S02]  /*03f0*/  HADD2.F32 R22, -RZ, R22.H0_H0 ;  /* 0x20000016ff167230 */ /* 0x004fe40000004100 */
[----:B---3--:R-:W-:-:S03]  /*0400*/  HADD2.F32 R24, -RZ, R24.H0_H0 ;  /* 0x20000018ff187230 */ /* 0x008fc60000004100 */
[----:B------:R-:W-:Y:S01]  /*0410*/  FMUL R10, R22, UR8 ;  /* 0x00000008160a7c20 */ /* 0x000fe20008400000 */
[----:B----4-:R-:W-:Y:S02]  /*0420*/  HADD2.F32 R25, -RZ, R25.H0_H0 ;  /* 0x20000019ff197230 */ /* 0x010fe40000004100 */
[----:B-----5:R-:W-:Y:S02]  /*0430*/  HADD2.F32 R26, -RZ, R26.H0_H0 ;  /* 0x2000001aff1a7230 */ /* 0x020fe40000004100 */
[----:B------:R-:W-:Y:S01]  /*0440*/  FMUL R12, R24, UR8 ;  /* 0x00000008180c7c20 */ /* 0x000fe20008400000 */
        /* <DEDUP_REMOVED lines=23> */
.L_x_22:
        /* <DEDUP_REMOVED lines=10> */
[----:B------:R-:W-:Y:S01]  /*0660*/  IMAD.MOV.U32 R8, RZ, RZ, 0x1 ;  /* 0x00000001ff087424 */ /* 0x000fe200078e00ff */
[----:B------:R-:W-:-:S07]  /*0670*/  MOV R7, R9 ;  /* 0x0000000900077202 */ /* 0x000fce0000000f00 */
.L_x_26:
[----:B------:R-:W-:-:S06]  /*0680*/  IMAD.WIDE R10, R7, 0x8, R2 ;  /* 0x00000008070a7825 */ /* 0x000fcc00078e0202 */
[----:B------:R-:W2:Y:S01]  /*0690*/  LDG.E.64 R10, desc[UR6][R10.64] ;  /* 0x000000060a0a7981 */ /* 0x000ea2000c1e1b00 */
[----:B------:R-:W-:Y:S02]  /*06a0*/  LOP3.LUT P0, RZ, R8, 0xff, RZ, 0xc0, !PT ;  /* 0x000000ff08ff7812 */ /* 0x000fe4000780c0ff */
[----:B------:R-:W-:Y:S02]  /*06b0*/  SHF.R.S32.HI R21, RZ, 0x1f, R7 ;  /* 0x0000001fff157819 */ /* 0x000fe40000011407 */
[--C-:B--2---:R-:W-:Y:S01]  /*06c0*/  SHF.R.U64 R14, R10, 0x10, R11.reuse ;  /* 0x000000100a0e7819 */ /* 0x104fe2000000120b */
[----:B------:R-:W-:Y:S01]  /*06d0*/  HADD2.F32 R9, -RZ, R11.H0_H0 ;  /* 0x2000000bff097230 */ /* 0x000fe20000004100 */
[----:B------:R-:W-:Y:S01]  /*06e0*/  SHF.R.U32.HI R19, RZ, 0x10, R11 ;  /* 0x00000010ff137819 */ /* 0x000fe2000001160b */
[----:B------:R-:W-:Y:S01]  /*06f0*/  HADD2.F32 R15, -RZ, R10.H0_H0 ;  /* 0x2000000aff0f7230 */ /* 0x000fe20000004100 */
[----:B------:R-:W-:Y:S01]  /*0700*/  LEA R10, P1, R7, R4, 0x3 ;  /* 0x00000004070a7211 */ /* 0x000fe200078218ff */
[----:B------:R-:W-:-:S02]  /*0710*/  HADD2.F32 R14, -RZ, R14.H0_H0 ;  /* 0x2000000eff0e7230 */ /* 0x000fc40000004100 */
[----:B------:R-:W-:Y:S01]  /*0720*/  FMUL R18, R9, UR4 ;  /* 0x0000000409127c20 */ /* 0x000fe20008400000 */
[----:B------:R-:W-:Y:S02]  /*0730*/  HADD2.F32 R19, -RZ, R19.H0_H0 ;  /* 0x20000013ff137230 */ /* 0x000fe40000004100 */
[C---:B------:R-:W-:Y:S01]  /*0740*/  FMUL R16, R15.reuse, UR4 ;  /* 0x000000040f107c20 */ /* 0x040fe20008400000 */
[----:B------:R-:W-:Y:S01]  /*0750*/  FSETP.LT.AND P0, PT, |R15|, +INF , P0 ;  /* 0x7f8000000f00780b */ /* 0x000fe20000701200 */
[C---:B------:R-:W-:Y:S01]  /*0760*/  FMUL R17, R14.reuse, UR4 ;  /* 0x000000040e117c20 */ /* 0x040fe20008400000 */
[----:B------:R-:W-:Y:S01]  /*0770*/  FMUL R20, R19, UR4 ;  /* 0x0000000413147c20 */ /* 0x000fe20008400000 */
[----:B------:R-:W-:Y:S01]  /*0780*/  F2F.BF16.F32 R18, R18 ;  /* 0x0000001200127304 */ /* 0x000fe20000202000 */
[----:B------:R-:W-:-:S04]  /*0790*/  FSETP.LT.AND P0, PT, |R14|, +INF , P0 ;  /* 0x7f8000000e00780b */ /* 0x000fc80000701200 */
[----:B------:R-:W-:-:S03]  /*07a0*/  FSETP.LT.AND P0, PT, |R9|, +INF , P0 ;  /* 0x7f8000000900780b */ /* 0x000fc60000701200 */
[----:B------:R-:W1:Y:S01]  /*07b0*/  F2F.BF16.F32 R12, R17 ;  /* 0x00000011000c7304 */ /* 0x000e620000202000 */
[----:B------:R-:W-:-:S04]  /*07c0*/  FSETP.LT.AND P0, PT, |R19|, +INF , P0 ;  /* 0x7f8000001300780b */ /* 0x000fc80000701200 */
[----:B------:R-:W-:-:S03]  /*07d0*/  SEL R8, RZ, 0x1, !P0 ;  /* 0x00000001ff087807 */ /* 0x000fc60004000000 */
        /* <DEDUP_REMOVED lines=13> */
.L_x_25:
[----:B------:R-:W-:Y:S05]  /*08b0*/  BSYNC B0 ;  /* 0x0000000000007941 */ /* 0x000fea0003800000 */
.L_x_23:
[----:B------:R-:W-:-:S04]  /*08c0*/  PRMT R0, R8, 0x9910, RZ ;  /* 0x0000991008007816 */ /* 0x000fc800000000ff */
[----:B------:R-:W-:-:S13]  /*08d0*/  ISETP.NE.AND P0, PT, R0, RZ, PT ;  /* 0x000000ff0000720c */ /* 0x000fda0003f05270 */
[----:B------:R-:W-:Y:S05]  /*08e0*/  @P0 EXIT ;  /* 0x000000000000094d */ /* 0x000fea0003800000 */
[----:B------:R-:W0:Y:S01]  /*08f0*/  LDC.64 R2, c[0x0][0x218] ;  /* 0x00008600ff027b82 */ /* 0x000e220000000a00 */
[----:B------:R-:W-:-:S05]  /*0900*/  IMAD.MOV.U32 R5, RZ, RZ, 0x1 ;  /* 0x00000001ff057424 */ /* 0x000fca00078e00ff */
[----:B0-----:R-:W-:Y:S01]  /*0910*/  STG.E.STRONG.SYS desc[UR6][R2.64], R5 ;  /* 0x0000000502007986 */ /* 0x001fe2000c115906 */
[----:B------:R-:W-:Y:S05]  /*0920*/  EXIT ;  /* 0x000000000000794d */ /* 0x000fea0003800000 */
.L_x_27:
        /* <DEDUP_REMOVED lines=13> */
.L_x_66:


//--------------------- .text._Z25multi_tensor_apply_kernelI18TensorListMetadataILi2ELb0EEN18transformer_engine18multi_tensor_scale12ScaleFunctorI6__halfS5_EEJfEEvlPViT_T0_DpT1_ --------------------------
	.section	.text._Z25multi_tensor_apply_kernelI18TensorListMetadataILi2ELb0EEN18transformer_engine18multi_tensor_scale12ScaleFunctorI6__halfS5_EEJfEEvlPViT_T0_DpT1_,"ax",@progbits
	.align	128
        .global         _Z25multi_tensor_apply_kernelI18TensorListMetadataILi2ELb0EEN18transformer_engine18multi_tensor_scale12ScaleFunctorI6__halfS5_EEJfEEvlPViT_T0_DpT1_
        .type           _Z25multi_tensor_apply_kernelI18TensorListMetadataILi2ELb0EEN18transformer_engine18multi_tensor_scale12ScaleFunctorI6__halfS5_EEJfEEvlPViT_T0_DpT1_,@function
        .size           _Z25multi_tensor_apply_kernelI18TensorListMetadataILi2ELb0EEN18transformer_engine18multi_tensor_scale12ScaleFunctorI6__halfS5_EEJfEEvlPViT_T0_DpT1_,(.L_x_67 - _Z25multi_tensor_apply_kernelI18TensorListMetadataILi2ELb0EEN18transformer_engine18multi_tensor_scale12ScaleFunctorI6__halfS5_EEJfEEvlPViT_T0_DpT1_)
        .other          _Z25multi_tensor_apply_kernelI18TensorListMetadataILi2ELb0EEN18transformer_engine18multi_tensor_scale12ScaleFunctorI6__halfS5_EEJfEEvlPViT_T0_DpT1_,@"STO_CUDA_ENTRY STV_DEFAULT"
_Z25multi_tensor_apply_kernelI18TensorListMetadataILi2ELb0EEN18transformer_engine18multi_tensor_scale12ScaleFunctorI6__halfS5_EEJfEEvlPViT_T0_DpT1_:
.text._Z25multi_tensor_apply_kernelI18TensorListMetadataILi2ELb0EEN18transformer_engine18multi_tensor_scale12ScaleFunctorI6__halfS5_EEJfEEvlPViT_T0_DpT1_:
        /* <DEDUP_REMOVED lines=26> */
.L_x_28:
        /* <DEDUP_REMOVED lines=10> */
.L_x_31:
        /* <DEDUP_REMOVED lines=56> */
.L_x_29:
        /* <DEDUP_REMOVED lines=12> */
.L_x_33:
        /* <DEDUP_REMOVED lines=16> */
[----:B------:R-:W-:Y:S01]  /*0780*/  F2F.F16.F32 R18, R18 ;  /* 0x0000001200127304 */ /* 0x000fe20000200800 */
[----:B------:R-:W-:-:S04]  /*0790*/  FSETP.LT.AND P0, PT, |R14|, +INF , P0 ;  /* 0x7f8000000e00780b */ /* 0x000fc80000701200 */
[----:B------:R-:W-:-:S03]  /*07a0*/  FSETP.LT.AND P0, PT, |R9|, +INF , P0 ;  /* 0x7f8000000900780b */ /* 0x000fc60000701200 */
[----:B------:R-:W1:Y:S01]  /*07b0*/  F2F.F16.F32 R12, R17 ;  /* 0x00000011000c7304 */ /* 0x000e620000200800 */
[----:B------:R-:W-:-:S04]  /*07c0*/  FSETP.LT.AND P0, PT, |R19|, +INF , P0 ;  /* 0x7f8000001300780b */ /* 0x000fc80000701200 */
[----:B------:R-:W-:-:S03]  /*07d0*/  SEL R8, RZ, 0x1, !P0 ;  /* 0x00000001ff087807 */ /* 0x000fc60004000000 */
        /* <DEDUP_REMOVED lines=13> */
.L_x_32:
[----:B------:R-:W-:Y:S05]  /*08b0*/  BSYNC B0 ;  /* 0x0000000000007941 */ /* 0x000fea0003800000 */
.L_x_30:
[----:B------:R-:W-:-:S04]  /*08c0*/  PRMT R0, R8, 0x9910, RZ ;  /* 0x0000991008007816 */ /* 0x000fc800000000ff */
[----:B------:R-:W-:-:S13]  /*08d0*/  ISETP.NE.AND P0, PT, R0, RZ, PT ;  /* 0x000000ff0000720c */ /* 0x000fda0003f05270 */
[----:B------:R-:W-:Y:S05]  /*08e0*/  @P0 EXIT ;  /* 0x000000000000094d */ /* 0x000fea0003800000 */
[----:B------:R-:W0:Y:S01]  /*08f0*/  LDC.64 R2, c[0x0][0x218] ;  /* 0x00008600ff027b82 */ /* 0x000e220000000a00 */
[----:B------:R-:W-:-:S05]  /*0900*/  IMAD.MOV.U32 R5, RZ, RZ, 0x1 ;  /* 0x00000001ff057424 */ /* 0x000fca00078e00ff */
[----:B0-----:R-:W-:Y:S01]  /*0910*/  STG.E.STRONG.SYS desc[UR6][R2.64], R5 ;  /* 0x0000000502007986 */ /* 0x001fe2000c115906 */
[----:B------:R-:W-:Y:S05]  /*0920*/  EXIT ;  /* 0x000000000000794d */ /* 0x000fea0003800000 */
.L_x_34:
        /* <DEDUP_REMOVED lines=13> */
.L_x_67:


//--------------------- .text._Z25multi_tensor_apply_kernelI18TensorListMetadataILi2ELb0EEN18transformer_engine18multi_tensor_scale12ScaleFunctorI6__halffEEJfEEvlPViT_T0_DpT1_ --------------------------
	.section	.text._Z25multi_tensor_apply_kernelI18TensorListMetadataILi2ELb0EEN18transformer_engine18multi_tensor_scale12ScaleFunctorI6__halffEEJfEEvlPViT_T0_DpT1_,"ax",@progbits
	.align	128
        .global         _Z25multi_tensor_apply_kernelI18TensorListMetadataILi2ELb0EEN18transformer_engine18multi_tensor_scale12ScaleFunctorI6__halffEEJfEEvlPViT_T0_DpT1_
        .type           _Z25multi_tensor_apply_kernelI18TensorListMetadataILi2ELb0EEN18transformer_engine18multi_tensor_scale12ScaleFunctorI6__halffEEJfEEvlPViT_T0_DpT1_,@function
        .size           _Z25multi_tensor_apply_kernelI18TensorListMetadataILi2ELb0EEN18transformer_engine18multi_tensor_scale12ScaleFunctorI6__halffEEJfEEvlPViT_T0_DpT1_,(.L_x_68 - _Z25multi_tensor_apply_kernelI18TensorListMetadataILi2ELb0EEN18transformer_engine18multi_tensor_scale12ScaleFunctorI6__halffEEJfEEvlPViT_T0_DpT1_)
        .other          _Z25multi_tensor_apply_kernelI18TensorListMetadataILi2ELb0EEN18transformer_engine18multi_tensor_scale12ScaleFunctorI6__halffEEJfEEvlPViT_T0_DpT1_,@"STO_CUDA_ENTRY STV_DEFAULT"
_Z25multi_tensor_apply_kernelI18TensorListMetadataILi2ELb0EEN18transformer_engine18multi_tensor_scale12ScaleFunctorI6__halffEEJfEEvlPViT_T0_DpT1_:
.text._Z25multi_tensor_apply_kernelI18TensorListMetadataILi2ELb0EEN18transformer_engine18multi_tensor_scale12ScaleFunctorI6__halffEEJfEEvlPViT_T0_DpT1_:
        /* <DEDUP_REMOVED lines=19> */
[C---:B------:R-:W-:Y:S01]  /*0130*/  IMAD.U32 R6, R13.reuse, 0x2, R6 ;  /* 0x000000020d067824 */ /* 0x040fe200078e0006 */
[----:B------:R-:W-:-:S04]  /*0140*/  LEA R8, R13, R8, 0x2 ;  /* 0x000000080d087211 */ /* 0x000fc800078e10ff */
[----:B------:R-:W-:Y:S02]  /*0150*/  LOP3.LUT R6, R6, 0x7, RZ, 0xc0, !PT ;  /* 0x0000000706067812 */ /* 0x000fe400078ec0ff */
[----:B------:R-:W-:Y:S02]  /*0160*/  LOP3.LUT P0, RZ, R8, 0xf, RZ, 0xc0, !PT ;  /* 0x0000000f08ff7812 */ /* 0x000fe4000780c0ff */
[----:B------:R-:W-:-:S13]  /*0170*/  ISETP.NE.AND P1, PT, R6, RZ, PT ;  /* 0x000000ff0600720c */ /* 0x000fda0003f25270 */
[----:B------:R-:W-:Y:S05]  /*0180*/  @!P0 BRA !P1, `(.L_x_36) ;  /* 0x0000000400048947 */ /* 0x000fea0004800000 */
.L_x_35:
        /* <DEDUP_REMOVED lines=9> */
.L_x_38:
[----:B0-----:R-:W-:Y:S01]  /*0220*/  VIADD R15, R24, UR4 ;  /* 0x00000004180f7c36 */ /* 0x001fe20008000000 */
[----:B------:R-:W-:Y:S02]  /*0230*/  PRMT R23, RZ, 0x7610, R23 ;  /* 0x00007610ff177816 */ /* 0x000fe40000000017 */
[----:B------:R-:W-:Y:S01]  /*0240*/  PRMT R22, RZ, 0x7610, R22 ;  /* 0x00007610ff167816 */ /* 0x000fe20000000016 */
[C---:B------:R-:W-:Y:S01]  /*0250*/  VIADD R17, R15.reuse, UR5 ;  /* 0x000000050f117c36 */ /* 0x040fe20008000000 */
[-C--:B-1----:R-:W-:Y:S02]  /*0260*/  ISETP.GE.AND P0, PT, R15, R18.reuse, PT ;  /* 0x000000120f00720c */ /* 0x082fe40003f06270 */
[----:B------:R-:W-:Y:S02]  /*0270*/  PRMT R21, RZ, 0x7610, R21 ;  /* 0x00007610ff157816 */ /* 0x000fe40000000015 */
[C---:B------:R-:W-:Y:S02]  /*0280*/  IADD3 R25, R17.reuse, UR5, RZ ;  /* 0x0000000511197c10 */ /* 0x040fe4000fffe0ff */
[----:B------:R-:W-:-:S02]  /*0290*/  ISETP.GE.AND P1, PT, R17, R18, PT ;  /* 0x000000121100720c */ /* 0x000fc40003f26270 */
[C---:B------:R-:W-:Y:S01]  /*02a0*/  ISETP.GE.AND P2, PT, R25.reuse, R18, PT ;  /* 0x000000121900720c */ /* 0x040fe20003f46270 */
[----:B------:R-:W-:Y:S01]  /*02b0*/  VIADD R19, R25, UR5 ;  /* 0x0000000519137c36 */ /* 0x000fe20008000000 */
[-C--:B------:R-:W-:Y:S02]  /*02c0*/  ISETP.LT.AND P0, PT, R15, R0.reuse, !P0 ;  /* 0x000000000f00720c */ /* 0x080fe40004701270 */
[----:B------:R-:W-:Y:S02]  /*02d0*/  ISETP.LT.AND P1, PT, R17, R0, !P1 ;  /* 0x000000001100720c */ /* 0x000fe40004f21270 */
[----:B------:R-:W-:Y:S02]  /*02e0*/  ISETP.GE.AND P3, PT, R19, R18, PT ;  /* 0x000000121300720c */ /* 0x000fe40003f66270 */
[-C--:B------:R-:W-:Y:S02]  /*02f0*/  ISETP.LT.AND P2, PT, R25, R0.reuse, !P2 ;  /* 0x000000001900720c */ /* 0x080fe40005741270 */
[----:B------:R-:W-:-:S02]  /*0300*/  ISETP.LT.AND P3, PT, R19, R0, !P3 ;  /* 0x000000001300720c */ /* 0x000fc40005f61270 */
[----:B------:R-:W-:-:S03]  /*0310*/  PRMT R20, RZ, 0x7610, R20 ;  /* 0x00007610ff147816 */ /* 0x000fc60000000014 */
[--C-:B------:R-:W-:Y:S01]  /*0320*/  @P0 IMAD.WIDE R6, R15, 0x2, R2.reuse ;  /* 0x000000020f060825 */ /* 0x100fe200078e0202 */
[----:B------:R-:W0:Y:S03]  /*0330*/  @P0 LDC R29, c[0x0][0xd6c] ;  /* 0x00035b00ff1d0b82 */ /* 0x000e260000000800 */
[--C-:B------:R-:W-:Y:S01]  /*0340*/  @P1 IMAD.WIDE R8, R17, 0x2, R2.reuse ;  /* 0x0000000211081825 */ /* 0x100fe200078e0202 */
[----:B------:R1:W2:Y:S03]  /*0350*/  @P0 LDG.E.U16 R23, desc[UR6][R6.64] ;  /* 0x0000000606170981 */ /* 0x0002a6000c1e1500 */
[--C-:B------:R-:W-:Y:S01]  /*0360*/  @P2 IMAD.WIDE R10, R25, 0x2, R2.reuse ;  /* 0x00000002190a2825 */ /* 0x100fe200078e0202 */
[----:B------:R3:W4:Y:S01]  /*0370*/  @P1 LDG.E.U16 R22, desc[UR6][R8.64] ;  /* 0x0000000608161981 */ /* 0x000722000c1e1500 */
[----:B------:R-:W5:Y:S02]  /*0380*/  @P1 LDC R28, c[0x0][0xd6c] ;  /* 0x00035b00ff1c1b82 */ /* 0x000f640000000800 */
[----:B------:R-:W-:Y:S01]  /*0390*/  @P3 IMAD.WIDE R12, R19, 0x2, R2 ;  /* 0x00000002130c3825 */ /* 0x000fe200078e0202 */
[----:B------:R4:W5:Y:S04]  /*03a0*/  @P2 LDG.E.U16 R21, desc[UR6][R10.64] ;  /* 0x000000060a152981 */ /* 0x000968000c1e1500 */
[----:B------:R5:W5:Y:S01]  /*03b0*/  @P3 LDG.E.U16 R20, desc[UR6][R12.64] ;  /* 0x000000060c143981 */ /* 0x000b62000c1e1500 */
[----:B------:R-:W5:Y:S08]  /*03c0*/  @P2 LDC R27, c[0x0][0xd6c] ;  /* 0x00035b00ff1b2b82 */ /* 0x000f700000000800 */
[----:B------:R-:W5:Y:S01]  /*03d0*/  @P3 LDC R26, c[0x0][0xd6c] ;  /* 0x00035b00ff1a3b82 */ /* 0x000f620000000800 */
[----:B------:R-:W-:Y:S01]  /*03e0*/  LOP3.LUT P4, RZ, R14, 0xff, RZ, 0xc0, !PT ;  /* 0x000000ff0eff7812 */ /* 0x000fe2000788c0ff */
[----:B------:R-:W-:-:S04]  /*03f0*/  @P0 IMAD.WIDE R14, R15, 0x4, R4 ;  /* 0x000000040f0e0825 */ /* 0x000fc800078e0204 */
[----:B------:R-:W-:-:S04]  /*0400*/  @P1 IMAD.WIDE R16, R17, 0x4, R4 ;  /* 0x0000000411101825 */ /* 0x000fc800078e0204 */
[----:B-1----:R-:W-:-:S04]  /*0410*/  @P2 IMAD.WIDE R6, R25, 0x4, R4 ;  /* 0x0000000419062825 */ /* 0x002fc800078e0204 */
[----:B---3--:R-:W-:Y:S01]  /*0420*/  @P3 IMAD.WIDE R8, R19, 0x4, R4 ;  /* 0x0000000413083825 */ /* 0x008fe200078e0204 */
[----:B------:R-:W-:-:S03]  /*0430*/  ULEA UR4, UR5, UR4, 0x2 ;  /* 0x0000000405047291 */ /* 0x000fc6000f8e103f */
[----:B--2---:R-:W-:Y:S02]  /*0440*/  HADD2.F32 R23, -RZ, R23.H0_H0 ;  /* 0x20000017ff177230 */ /* 0x004fe40000004100 */
[----:B----4-:R-:W-:-:S03]  /*0450*/  HADD2.F32 R11, -RZ, R22.H0_H0 ;  /* 0x20000016ff0b7230 */ /* 0x010fc60000004100 */
[----:B0-----:R-:W-:Y:S01]  /*0460*/  @P0 FMUL R29, R23, R29 ;  /* 0x0000001d171d0220 */ /* 0x001fe20000400000 */
[----:B-----5:R-:W-:Y:S02]  /*0470*/  HADD2.F32 R10, -RZ, R21.H0_H0 ;  /* 0x20000015ff0a7230 */ /* 0x020fe40000004100 */
[----:B------:R-:W-:Y:S01]  /*0480*/  @P1 FMUL R13, R11, R28 ;  /* 0x0000001c0b0d1220 */ /* 0x000fe20000400000 */
[----:B------:R-:W-:Y:S02]  /*0490*/  HADD2.F32 R21, -RZ, R20.H0_H0 ;  /* 0x20000014ff157230 */ /* 0x000fe40000004100 */
[----:B------:R-:W-:Y:S01]  /*04a0*/  @P2 FMUL R27, R10, R27 ;  /* 0x0000001b0a1b2220 */ /* 0x000fe20000400000 */
[----:B------:R0:W-:Y:S02]  /*04b0*/  @P0 STG.E desc[UR6][R14.64], R29 ;  /* 0x0000001d0e000986 */ /* 0x0001e4000c101906 */
[----:B------:R-:W-:Y:S02]  /*04c0*/  @P3 FMUL R19, R21, R26 ;  /* 0x0000001a15133220 */ /* 0x000fe40000400000 */
        /* <DEDUP_REMOVED lines=13> */
.L_x_36:
        /* <DEDUP_REMOVED lines=11> */
.L_x_40:
[----:B------:R-:W-:-:S06]  /*0650*/  IMAD.WIDE R8, R13, 0x8, R2 ;  /* 0x000000080d087825 */ /* 0x000fcc00078e0202 */
[----:B------:R-:W2:Y:S01]  /*0660*/  LDG.E.64 R8, desc[UR6][R8.64] ;  /* 0x0000000608087981 */ /* 0x000ea2000c1e1b00 */
[----:B------:R-:W-:Y:S02]  /*0670*/  LOP3.LUT P0, RZ, R14, 0xff, RZ, 0xc0, !PT ;  /* 0x000000ff0eff7812 */ /* 0x000fe4000780c0ff */
[----:B------:R-:W-:Y:S02]  /*0680*/  SHF.R.S32.HI R7, RZ, 0x1f, R13 ;  /* 0x0000001fff077819 */ /* 0x000fe4000001140d */
[----:B------:R-:W-:-:S04]  /*0690*/  LEA R6, P1, R13, R4, 0x4 ;  /* 0x000000040d067211 */ /* 0x000fc800078220ff */
[----:B------:R-:W-:Y:S02]  /*06a0*/  LEA.HI.X R7, R13, R5, R7, 0x4, P1 ;  /* 0x000000050d077211 */ /* 0x000fe400008f2407 */
[----:B0-----:R-:W-:Y:S02]  /*06b0*/  IADD3 R13, R12, R13, RZ ;  /* 0x0000000d0c0d7210 */ /* 0x001fe40007ffe0ff */
[--C-:B--2---:R-:W-:Y:S01]  /*06c0*/  SHF.R.U64 R10, R8, 0x10, R9.reuse ;  /* 0x00000010080a7819 */ /* 0x104fe20000001209 */
[----:B------:R-:W-:Y:S01]  /*06d0*/  HADD2.F32 R14, -RZ, R8.H0_H0 ;  /* 0x20000008ff0e7230 */ /* 0x000fe20000004100 */
[----:B------:R-:W-:Y:S01]  /*06e0*/  SHF.R.U32.HI R11, RZ, 0x10, R9 ;  /* 0x00000010ff0b7819 */ /* 0x000fe20000011609 */
[----:B------:R-:W-:Y:S02]  /*06f0*/  HADD2.F32 R16, -RZ, R9.H0_H0 ;  /* 0x20000009ff107230 */ /* 0x000fe40000004100 */
[----:B------:R-:W-:Y:S02]  /*0700*/  HADD2.F32 R15, -RZ, R10.H0_H0 ;  /* 0x2000000aff0f7230 */ /* 0x000fe40000004100 */
[----:B------:R-:W-:Y:S01]  /*0710*/  FMUL R8, R14, UR4 ;  /* 0x000000040e087c20 */ /* 0x000fe20008400000 */
[----:B------:R-:W-:-:S02]  /*0720*/  HADD2.F32 R17, -RZ, R11.H0_H0 ;  /* 0x2000000bff117230 */ /* 0x000fc40000004100 */
[----:B------:R-:W-:Y:S01]  /*0730*/  FMUL R10, R16, UR4 ;  /* 0x00000004100a7c20 */ /* 0x000fe20008400000 */
[----:B------:R-:W-:Y:S01]  /*0740*/  FSETP.LT.AND P0, PT, |R14|, +INF , P0 ;  /* 0x7f8000000e00780b */ /* 0x000fe20000701200 */
[----:B------:R-:W-:Y:S01]  /*0750*/  FMUL R9, R15, UR4 ;  /* 0x000000040f097c20 */ /* 0x000fe20008400000 */
[----:B------:R-:W-:Y:S02]  /*0760*/  FMUL R11, R17, UR4 ;  /* 0x00000004110b7c20 */ /* 0x000fe40008400000 */
[----:B------:R-:W-:Y:S01]  /*0770*/  FSETP.LT.AND P0, PT, |R15|, +INF , P0 ;  /* 0x7f8000000f00780b */ /* 0x000fe20000701200 */
[----:B------:R-:W-:Y:S02]  /*0780*/  IMAD.SHL.U32 R15, R13, 0x4, RZ ;  /* 0x000000040d0f7824 */ /* 0x000fe400078e00ff */
[----:B------:R1:W-:Y:S01]  /*0790*/  STG.E.128 desc[UR6][R6.64], R8 ;  /* 0x0000000806007986 */ /* 0x0003e2000c101d06 */
[----:B------:R-:W-:Y:S02]  /*07a0*/  FSETP.LT.AND P0, PT, |R16|, +INF , P0 ;  /* 0x7f8000001000780b */ /* 0x000fe40000701200 */
[----:B------:R-:W-:-:S02]  /*07b0*/  ISETP.GE.AND P1, PT, R15, UR5, PT ;  /* 0x000000050f007c0c */ /* 0x000fc4000bf26270 */
[----:B------:R-:W-:Y:S02]  /*07c0*/  ISETP.LT.AND P2, PT, R15, R0, PT ;  /* 0x000000000f00720c */ /* 0x000fe40003f41270 */
[----:B------:R-:W-:-:S04]  /*07d0*/  FSETP.LT.AND P0, PT, |R17|, +INF , P0 ;  /* 0x7f8000001100780b */ /* 0x000fc80000701200 */
[----:B------:R-:W-:-:S07]  /*07e0*/  SEL R14, RZ, 0x1, !P0 ;  /* 0x00000001ff0e7807 */ /* 0x000fce0004000000 */
[----:B-1----:R-:W-:Y:S05]  /*07f0*/  @!P1 BRA P2, `(.L_x_40) ;  /* 0xfffffffc00949947 */ /* 0x002fea000103ffff */
.L_x_39:
[----:B------:R-:W-:Y:S05]  /*0800*/  BSYNC B0 ;  /* 0x0000000000007941 */ /* 0x000fea0003800000 */
.L_x_37:
[----:B------:R-:W-:-:S04]  /*0810*/  PRMT R0, R14, 0x9910, RZ ;  /* 0x000099100e007816 */ /* 0x000fc800000000ff */
[----:B------:R-:W-:-:S13]  /*0820*/  ISETP.NE.AND P0, PT, R0, RZ, PT ;  /* 0x000000ff0000720c */ /* 0x000fda0003f05270 */
[----:B------:R-:W-:Y:S05]  /*0830*/  @P0 EXIT ;  /* 0x000000000000094d */ /* 0x000fea0003800000 */
[----:B------:R-:W0:Y:S01]  /*0840*/  LDC.64 R2, c[0x0][0x218] ;  /* 0x00008600ff027b82 */ /* 0x000e220000000a00 */
[----:B------:R-:W-:-:S05]  /*0850*/  IMAD.MOV.U32 R5, RZ, RZ, 0x1 ;  /* 0x00000001ff057424 */ /* 0x000fca00078e00ff */
[----:B0-----:R-:W-:Y:S01]  /*0860*/  STG.E.STRONG.SYS desc[UR6][R2.64], R5 ;  /* 0x0000000502007986 */ /* 0x001fe2000c115906 */
[----:B------:R-:W-:Y:S05]  /*0870*/  EXIT ;  /* 0x000000000000794d */ /* 0x000fea0003800000 */
.L_x_41:
        /* <DEDUP_REMOVED lines=16> */
.L_x_68:


//--------------------- .text._Z25multi_tensor_apply_kernelI18TensorListMetadataILi2ELb0EEN18transformer_engine18multi_tensor_scale12ScaleFunctorIf13__nv_bfloat16EEJfEEvlPViT_T0_DpT1_ --------------------------
	.section	.text._Z25multi_tensor_apply_kernelI18TensorListMetadataILi2ELb0EEN18transformer_engine18multi_tensor_scale12ScaleFunctorIf13__nv_bfloat16EEJfEEvlPViT_T0_DpT1_,"ax",@progbits
	.align	128
        .global         _Z25multi_tensor_apply_kernelI18TensorListMetadataILi2ELb0EEN18transformer_engine18multi_tensor_scale12ScaleFunctorIf13__nv_bfloat16EEJfEEvlPViT_T0_DpT1_
        .type           _Z25multi_tensor_apply_kernelI18TensorListMetadataILi2ELb0EEN18transformer_engine18multi_tensor_scale12ScaleFunctorIf13__nv_bfloat16EEJfEEvlPViT_T0_DpT1_,@function
        .size           _Z25multi_tensor_apply_kernelI18TensorListMetadataILi2ELb0EEN18transformer_engine18multi_tensor_scale12ScaleFunctorIf13__nv_bfloat16EEJfEEvlPViT_T0_DpT1_,(.L_x_69 - _Z25multi_tensor_apply_kernelI18TensorListMetadataILi2ELb0EEN18transformer_engine18multi_tensor_scale12ScaleFunctorIf13__nv_bfloat16EEJfEEvlPViT_T0_DpT1_)
        .other          _Z25multi_tensor_apply_kernelI18TensorListMetadataILi2ELb0EEN18transformer_engine18multi_tensor_scale12ScaleFunctorIf13__nv_bfloat16EEJfEEvlPViT_T0_DpT1_,@"STO_CUDA_ENTRY STV_DEFAULT"
_Z25multi_tensor_apply_kernelI18TensorListMetadataILi2ELb0EEN18transformer_engine18multi_tensor_scale12ScaleFunctorIf13__nv_bfloat16EEJfEEvlPViT_T0_DpT1_:
.text._Z25multi_tensor_apply_kernelI18TensorListMetadataILi2ELb0EEN18transformer_engine18multi_tensor_scale12ScaleFunctorIf13__nv_bfloat16EEJfEEvlPViT_T0_DpT1_:
        /* <DEDUP_REMOVED lines=25> */
.L_x_42:
        /* <DEDUP_REMOVED lines=10> */
.L_x_45:
[----:B0-----:R-:W-:Y:S01]  /*0230*/  VIADD R25, R20, UR4 ;  /* 0x0000000414197c36 */ /* 0x001fe20008000000 */
[----:B------:R-:W-:Y:S01]  /*0240*/  CS2R R16, SRZ ;  /* 0x0000000000107805 */ /* 0x000fe2000001ff00 */
[----:B------:R-:W-:Y:S02]  /*0250*/  IMAD.MOV.U32 R22, RZ, RZ, RZ ;  /* 0x000000ffff167224 */ /* 0x000fe400078e00ff */
[C---:B------:R-:W-:Y:S01]  /*0260*/  VIADD R23, R25.reuse, UR5 ;  /* 0x0000000519177c36 */ /* 0x040fe20008000000 */
[----:B-1----:R-:W-:Y:S01]  /*0270*/  ISETP.GE.AND P0, PT, R25, R14, PT ;  /* 0x0000000e1900720c */ /* 0x002fe20003f06270 */
[----:B------:R-:W-:Y:S02]  /*0280*/  IMAD.MOV.U32 R15, RZ, RZ, RZ ;  /* 0x000000ffff0f7224 */ /* 0x000fe400078e00ff */
[----:B------:R-:W-:Y:S01]  /*0290*/  VIADD R21, R23, UR5 ;  /* 0x0000000517157c36 */ /* 0x000fe20008000000 */
[----:B------:R-:W-:Y:S02]  /*02a0*/  ISETP.LT.AND P0, PT, R25, R0, !P0 ;  /* 0x000000001900720c */ /* 0x000fe40004701270 */
[-C--:B------:R-:W-:Y:S01]  /*02b0*/  ISETP.GE.AND P1, PT, R23, R14.reuse, PT ;  /* 0x0000000e1700720c */ /* 0x080fe20003f26270 */
[C---:B------:R-:W-:Y:S01]  /*02c0*/  VIADD R19, R21.reuse, UR5 ;  /* 0x0000000515137c36 */ /* 0x040fe20008000000 */
[----:B------:R-:W-:-:S02]  /*02d0*/  ISETP.GE.AND P2, PT, R21, R14, PT ;  /* 0x0000000e1500720c */ /* 0x000fc40003f46270 */
[----:B------:R-:W-:Y:S02]  /*02e0*/  ISETP.LT.AND P1, PT, R23, R0, !P1 ;  /* 0x000000001700720c */ /* 0x000fe40004f21270 */
[----:B------:R-:W-:Y:S02]  /*02f0*/  ISETP.GE.AND P3, PT, R19, R14, PT ;  /* 0x0000000e1300720c */ /* 0x000fe40003f66270 */
[-C--:B------:R-:W-:Y:S02]  /*0300*/  ISETP.LT.AND P2, PT, R21, R0.reuse, !P2 ;  /* 0x000000001500720c */ /* 0x080fe40005741270 */
[----:B------:R-:W-:Y:S01]  /*0310*/  ISETP.LT.AND P3, PT, R19, R0, !P3 ;  /* 0x000000001300720c */ /* 0x000fe20005f61270 */
[----:B------:R-:W-:-:S05]  /*0320*/  @P0 IMAD.WIDE R6, R25, 0x4, R2 ;  /* 0x0000000419060825 */ /* 0x000fca00078e0202 */
[----:B------:R-:W2:Y:S01]  /*0330*/  @P0 LDG.E R22, desc[UR6][R6.64] ;  /* 0x0000000606160981 */ /* 0x000ea2000c1e1900 */
[----:B------:R-:W-:-:S04]  /*0340*/  @P1 IMAD.WIDE R8, R23, 0x4, R2 ;  /* 0x0000000417081825 */ /* 0x000fc800078e0202 */
[--C-:B------:R-:W-:Y:S01]  /*0350*/  @P2 IMAD.WIDE R10, R21, 0x4, R2.reuse ;  /* 0x00000004150a2825 */ /* 0x100fe200078e0202 */
[----:B------:R0:W3:Y:S03]  /*0360*/  @P1 LDG.E R17, desc[UR6][R8.64] ;  /* 0x0000000608111981 */ /* 0x0000e6000c1e1900 */
[----:B------:R-:W-:Y:S01]  /*0370*/  @P3 IMAD.WIDE R12, R19, 0x4, R2 ;  /* 0x00000004130c3825 */ /* 0x000fe200078e0202 */
[----:B------:R-:W4:Y:S04]  /*0380*/  @P2 LDG.E R16, desc[UR6][R10.64] ;  /* 0x000000060a102981 */ /* 0x000f28000c1e1900 */
[----:B------:R1:W5:Y:S01]  /*0390*/  @P3 LDG.E R15, desc[UR6][R12.64] ;  /* 0x000000060c0f3981 */ /* 0x000362000c1e1900 */
[----:B------:R-:W-:Y:S01]  /*03a0*/  LOP3.LUT P4, RZ, R18, 0xff, RZ, 0xc0, !PT ;  /* 0x000000ff12ff7812 */ /* 0x000fe2000788c0ff */
[----:B0-----:R-:W-:-:S04]  /*03b0*/  @P0 IMAD.WIDE R8, R25, 0x2, R4 ;  /* 0x0000000219080825 */ /* 0x001fc800078e0204 */
[----:B------:R-:W-:-:S04]  /*03c0*/  @P1 IMAD.WIDE R6, R23, 0x2, R4 ;  /* 0x0000000217061825 */ /* 0x000fc800078e0204 */
[----:B-1----:R-:W-:-:S04]  /*03d0*/  @P3 IMAD.WIDE R12, R19, 0x2, R4 ;  /* 0x00000002130c3825 */ /* 0x002fc800078e0204 */
[----:B------:R-:W-:Y:S01]  /*03e0*/  @P2 IMAD.WIDE R10, R21, 0x2, R4 ;  /* 0x00000002150a2825 */ /* 0x000fe200078e0204 */
[----:B------:R-:W-:-:S03]  /*03f0*/  ULEA UR4, UR5, UR4, 0x2 ;  /* 0x0000000405047291 */ /* 0x000fc6000f8e103f */
[----:B--2---:R-:W-:-:S05]  /*0400*/  FMUL R24, R22, UR8 ;  /* 0x0000000816187c20 */ /* 0x004fca0008400000 */
[----:B------:R-:W-:Y:S01]  /*0410*/  F2FP.BF16.F32.PACK_AB R18, RZ, R24 ;  /* 0x00000018ff12723e */ /* 0x000fe200000010ff */
[----:B---3--:R-:W-:Y:S01]  /*0420*/  FMUL R26, R17, UR8 ;  /* 0x00000008111a7c20 */ /* 0x008fe20008400000 */
[----:B----4-:R-:W-:Y:S02]  /*0430*/  FMUL R27, R16, UR8 ;  /* 0x00000008101b7c20 */ /* 0x010fe40008400000 */
[----:B------:R-:W-:Y:S01]  /*0440*/  PRMT R19, R18, 0x7610, R19 ;  /* 0x0000761012137816 */ /* 0x000fe20000000013 */
[----:B-----5:R-:W-:Y:S01]  /*0450*/  FMUL R28, R15, UR8 ;  /* 0x000000080f1c7c20 */ /* 0x020fe20008400000 */
[----:B------:R-:W-:Y:S02]  /*0460*/  F2FP.BF16.F32.PACK_AB R24, RZ, R26 ;  /* 0x0000001aff18723e */ /* 0x000fe400000010ff */
[----:B------:R-:W-:Y:S02]  /*0470*/  F2FP.BF16.F32.PACK_AB R26, RZ, R27 ;  /* 0x0000001bff1a723e */ /* 0x000fe400000010ff */
[----:B------:R-:W-:Y:S01]  /*0480*/  F2FP.BF16.F32.PACK_AB R27, RZ, R28 ;  /* 0x0000001cff1b723e */ /* 0x000fe200000010ff */
[----:B------:R2:W-:Y:S04]  /*0490*/  @P0 STG.E.U16 desc[UR6][R8.64], R19 ;  /* 0x0000001308000986 */ /* 0x0005e8000c101506 */
[----:B------:R2:W-:Y:S04]  /*04a0*/  @P1 STG.E.U16 desc[UR6][R6.64], R24 ;  /* 0x0000001806001986 */ /* 0x0005e8000c101506 */
[----:B------:R2:W-:Y:S04]  /*04b0*/  @P2 STG.E.U16 desc[UR6][R10.64], R26 ;  /* 0x0000001a0a002986 */ /* 0x0005e8000c101506 */
[----:B------:R2:W-:Y:S01]  /*04c0*/  @P3 STG.E.U16 desc[UR6][R12.64], R27 ;  /* 0x0000001b0c003986 */ /* 0x0005e2000c101506 */
[----:B------:R-:W-:-:S02]  /*04d0*/  FSETP.LT.AND P4, PT, |R22|, +INF , P4 ;  /* 0x7f8000001600780b */ /* 0x000fc40002781200 */
[----:B------:R-:W-:Y:S02]  /*04e0*/  ISETP.LE.AND P1, PT, R14, UR4, PT ;  /* 0x000000040e007c0c */ /* 0x000fe4000bf23270 */
[----:B------:R-:W-:Y:S02]  /*04f0*/  ISETP.GT.AND P2, PT, R0, UR4, PT ;  /* 0x0000000400007c0c */ /* 0x000fe4000bf44270 */
[----:B------:R-:W-:-:S04]  /*0500*/  FSETP.LT.AND P0, PT, |R17|, +INF , P4 ;  /* 0x7f8000001100780b */ /* 0x000fc80002701200 */
[----:B------:R-:W-:-:S04]  /*0510*/  FSETP.LT.AND P0, PT, |R16|, +INF , P0 ;  /* 0x7f8000001000780b */ /* 0x000fc80000701200 */
[----:B------:R-:W-:-:S04]  /*0520*/  FSETP.LT.AND P0, PT, |R15|, +INF , P0 ;  /* 0x7f8000000f00780b */ /* 0x000fc80000701200 */
[----:B------:R-:W-:Y:S01]  /*0530*/  SEL R18, RZ, 0x1, !P0 ;  /* 0x00000001ff127807 */ /* 0x000fe20004000000 */
[----:B--2---:R-:W-:Y:S08]  /*0540*/  @!P1 BRA P2, `(.L_x_45) ;  /* 0xfffffffc00389947 */ /* 0x004ff0000103ffff */
[----:B------:R-:W-:Y:S05]  /*0550*/  BRA `(.L_x_44) ;  /* 0x0000000000a87947 */ /* 0x000fea0003800000 */
.L_x_43:
        /* <DEDUP_REMOVED lines=12> */
.L_x_47:
[----:B------:R-:W-:-:S06]  /*0620*/  IMAD.WIDE R8, R7, 0x10, R2 ;  /* 0x0000001007087825 */ /* 0x000fcc00078e0202 */
[----:B------:R-:W2:Y:S01]  /*0630*/  LDG.E.128 R8, desc[UR6][R8.64] ;  /* 0x0000000608087981 */ /* 0x000ea2000c1e1d00 */
[----:B------:R-:W-:Y:S02]  /*0640*/  SHF.R.S32.HI R21, RZ, 0x1f, R7 ;  /* 0x0000001fff157819 */ /* 0x000fe40000011407 */
[----:B------:R-:W-:Y:S02]  /*0650*/  LEA R12, P1, R7, R4, 0x3 ;  /* 0x00000004070c7211 */ /* 0x000fe400078218ff */
[----:B------:R-:W-:Y:S01]  /*0660*/  LOP3.LUT P0, RZ, R18, 0xff, RZ, 0xc0, !PT ;  /* 0x000000ff12ff7812 */ /* 0x000fe2000780c0ff */
[----:B--2---:R-:W-:Y:S01]  /*0670*/  FMUL R17, R9, UR4 ;  /* 0x0000000409117c20 */ /* 0x004fe20008400000 */
[----:B------:R-:W-:Y:S01]  /*0680*/  FMUL R20, R11, UR4 ;  /* 0x000000040b147c20 */ /* 0x000fe20008400000 */
[----:B------:R-:W-:Y:S01]  /*0690*/  FMUL R19, R10, UR4 ;  /* 0x000000040a137c20 */ /* 0x000fe20008400000 */
[C---:B------:R-:W-:Y:S01]  /*06a0*/  FMUL R16, R8.reuse, UR4 ;  /* 0x0000000408107c20 */ /* 0x040fe20008400000 */
[----:B------:R-:W1:Y:S01]  /*06b0*/  F2F.BF16.F32 R14, R17 ;  /* 0x00000011000e7304 */ /* 0x000e620000202000 */
[----:B------:R-:W-:-:S04]  /*06c0*/  FSETP.LT.AND P0, PT, |R8|, +INF , P0 ;  /* 0x7f8000000800780b */ /* 0x000fc80000701200 */
[----:B------:R-:W-:-:S03]  /*06d0*/  FSETP.LT.AND P0, PT, |R9|, +INF , P0 ;  /* 0x7f8000000900780b */ /* 0x000fc60000701200 */
[----:B------:R-:W2:Y:S01]  /*06e0*/  F2F.BF16.F32 R13, R20 ;  /* 0x00000014000d7304 */ /* 0x000ea20000202000 */
[----:B------:R-:W-:-:S04]  /*06f0*/  FSETP.LT.AND P0, PT, |R10|, +INF , P0 ;  /* 0x7f8000000a00780b */ /* 0x000fc80000701200 */
[----:B------:R-:W-:Y:S01]  /*0700*/  FSETP.LT.AND P0, PT, |R11|, +INF , P0 ;  /* 0x7f8000000b00780b */ /* 0x000fe20000701200 */
[----:B-1----:R-:W-:Y:S02]  /*0710*/  IMAD.WIDE.U32 R14, R14, 0x10000, RZ ;  /* 0x000100000e0e7825 */ /* 0x002fe400078e00ff */
[----:B------:R-:W1:Y:S01]  /*0720*/  F2F.BF16.F32 R19, R19 ;  /* 0x0000001300137304 */ /* 0x000e620000202000 */
[----:B------:R-:W-:Y:S01]  /*0730*/  SEL R18, RZ, 0x1, !P0 ;  /* 0x00000001ff127807 */ /* 0x000fe20004000000 */
[----:B--2---:R-:W-:-:S06]  /*0740*/  IMAD.U32 R13, R13, 0x10000, RZ ;  /* 0x000100000d0d7824 */ /* 0x004fcc00078e00ff */
[----:B------:R-:W2:Y:S01]  /*0750*/  F2F.BF16.F32 R23, R16 ;  /* 0x0000001000177304 */ /* 0x000ea20000202000 */
[----:B-1----:R-:W-:Y:S02]  /*0760*/  LOP3.LUT R15, R15, R13, R19, 0xfe, !PT ;  /* 0x0000000d0f0f7212 */ /* 0x002fe400078efe13 */
[----:B------:R-:W-:Y:S01]  /*0770*/  LEA.HI.X R13, R7, R5, R21, 0x3, P1 ;  /* 0x00000005070d7211 */ /* 0x000fe200008f1c15 */
[----:B0-----:R-:W-:-:S04]  /*0780*/  IMAD.IADD R7, R6, 0x1, R7 ;  /* 0x0000000106077824 */ /* 0x001fc800078e0207 */
[----:B------:R-:W-:Y:S01]  /*0790*/  IMAD.SHL.U32 R9, R7, 0x4, RZ ;  /* 0x0000000407097824 */ /* 0x000fe200078e00ff */
[----:B--2---:R-:W-:-:S04]  /*07a0*/  LOP3.LUT R14, R14, R23, RZ, 0xfc, !PT ;  /* 0x000000170e0e7212 */ /* 0x004fc800078efcff */
[C---:B------:R-:W-:Y:S01]  /*07b0*/  ISETP.GE.AND P1, PT, R9.reuse, UR5, PT ;  /* 0x0000000509007c0c */ /* 0x040fe2000bf26270 */
[----:B------:R1:W-:Y:S01]  /*07c0*/  STG.E.64 desc[UR6][R12.64], R14 ;  /* 0x0000000e0c007986 */ /* 0x0003e2000c101b06 */
[----:B------:R-:W-:-:S13]  /*07d0*/  ISETP.LT.AND P2, PT, R9, R0, PT ;  /* 0x000000000900720c */ /* 0x000fda0003f41270 */
[----:B-1----:R-:W-:Y:S05]  /*07e0*/  @!P1 BRA P2, `(.L_x_47) ;  /* 0xfffffffc008c9947 */ /* 0x002fea000103ffff */
.L_x_46:
[----:B------:R-:W-:Y:S05]  /*07f0*/  BSYNC B0 ;  /* 0x0000000000007941 */ /* 0x000fea0003800000 */
.L_x_44:
[----:B------:R-:W-:-:S04]  /*0800*/  PRMT R0, R18, 0x9910, RZ ;  /* 0x0000991012007816 */ /* 0x000fc800000000ff */
[----:B------:R-:W-:-:S13]  /*0810*/  ISETP.NE.AND P0, PT, R0, RZ, PT ;  /* 0x000000ff0000720c */ /* 0x000fda0003f05270 */
[----:B------:R-:W-:Y:S05]  /*0820*/  @P0 EXIT ;  /* 0x000000000000094d */ /* 0x000fea0003800000 */
[----:B------:R-:W0:Y:S01]  /*0830*/  LDC.64 R2, c[0x0][0x218] ;  /* 0x00008600ff027b82 */ /* 0x000e220000000a00 */
[----:B------:R-:W-:-:S05]  /*0840*/  IMAD.MOV.U32 R5, RZ, RZ, 0x1 ;  /* 0x00000001ff057424 */ /* 0x000fca00078e00ff */
[----:B0-----:R-:W-:Y:S01]  /*0850*/  STG.E.STRONG.SYS desc[UR6][R2.64], R5 ;  /* 0x0000000502007986 */ /* 0x001fe2000c115906 */
[----:B------:R-:W-:Y:S05]  /*0860*/  EXIT ;  /* 0x000000000000794d */ /* 0x000fea0003800000 */
.L_x_48:
        /* <DEDUP_REMOVED lines=9> */
.L_x_69:


//--------------------- .text._Z25multi_tensor_apply_kernelI18TensorListMetadataILi2ELb0EEN18transformer_engine18multi_tensor_scale12ScaleFunctorIf6__halfEEJfEEvlPViT_T0_DpT1_ --------------------------
	.section	.text._Z25multi_tensor_apply_kernelI18TensorListMetadataILi2ELb0EEN18transformer_engine18multi_tensor_scale12ScaleFunctorIf6__halfEEJfEEvlPViT_T0_DpT1_,"ax",@progbits
	.align	128
        .global         _Z25multi_tensor_apply_kernelI18TensorListMetadataILi2ELb0EEN18transformer_engine18multi_tensor_scale12ScaleFunctorIf6__halfEEJfEEvlPViT_T0_DpT1_
        .type           _Z25multi_tensor_apply_kernelI18TensorListMetadataILi2ELb0EEN18transformer_engine18multi_tensor_scale12ScaleFunctorIf6__halfEEJfEEvlPViT_T0_DpT1_,@function
        .size           _Z25multi_tensor_apply_kernelI18TensorListMetadataILi2ELb0EEN18transformer_engine18multi_tensor_scale12ScaleFunctorIf6__halfEEJfEEvlPViT_T0_DpT1_,(.L_x_70 - _Z25multi_tensor_apply_kernelI18TensorListMetadataILi2ELb0EEN18transformer_engine18multi_tensor_scale12ScaleFunctorIf6__halfEEJfEEvlPViT_T0_DpT1_)
        .other          _Z25multi_tensor_apply_kernelI18TensorListMetadataILi2ELb0EEN18transformer_engine18multi_tensor_scale12ScaleFunctorIf6__halfEEJfEEvlPViT_T0_DpT1_,@"STO_CUDA_ENTRY STV_DEFAULT"
_Z25multi_tensor_apply_kernelI18TensorListMetadataILi2ELb0EEN18transformer_engine18multi_tensor_scale12ScaleFunctorIf6__halfEEJfEEvlPViT_T0_DpT1_:
.text._Z25multi_tensor_apply_kernelI18TensorListMetadataILi2ELb0EEN18transformer_engine18multi_tensor_scale12ScaleFunctorIf6__halfEEJfEEvlPViT_T0_DpT1_:
        /* <DEDUP_REMOVED lines=25> */
.L_x_49:
        /* <DEDUP_REMOVED lines=10> */
.L_x_52:
        /* <DEDUP_REMOVED lines=30> */
[----:B------:R-:W-:Y:S01]  /*0410*/  F2FP.F16.F32.PACK_AB R18, RZ, R24 ;  /* 0x00000018ff12723e */ /* 0x000fe200000000ff */
[----:B---3--:R-:W-:Y:S01]  /*0420*/  FMUL R26, R17, UR8 ;  /* 0x00000008111a7c20 */ /* 0x008fe20008400000 */
[----:B----4-:R-:W-:Y:S02]  /*0430*/  FMUL R27, R16, UR8 ;  /* 0x00000008101b7c20 */ /* 0x010fe40008400000 */
[----:B------:R-:W-:Y:S01]  /*0440*/  PRMT R19, R18, 0x7610, R19 ;  /* 0x0000761012137816 */ /* 0x000fe20000000013 */
[----:B-----5:R-:W-:Y:S01]  /*0450*/  FMUL R28, R15, UR8 ;  /* 0x000000080f1c7c20 */ /* 0x020fe20008400000 */
[----:B------:R-:W-:Y:S02]  /*0460*/  F2FP.F16.F32.PACK_AB R24, RZ, R26 ;  /* 0x0000001aff18723e */ /* 0x000fe400000000ff */
[----:B------:R-:W-:Y:S02]  /*0470*/  F2FP.F16.F32.PACK_AB R26, RZ, R27 ;  /* 0x0000001bff1a723e */ /* 0x000fe400000000ff */
[----:B------:R-:W-:Y:S01]  /*0480*/  F2FP.F16.F32.PACK_AB R27, RZ, R28 ;  /* 0x0000001cff1b723e */ /* 0x000fe200000000ff */
        /* <DEDUP_REMOVED lines=13> */
.L_x_50:
        /* <DEDUP_REMOVED lines=12> */
.L_x_54:
        /* <DEDUP_REMOVED lines=9> */
[----:B------:R-:W1:Y:S01]  /*06b0*/  F2F.F16.F32 R14, R17 ;  /* 0x00000011000e7304 */ /* 0x000e620000200800 */
[----:B------:R-:W-:-:S04]  /*06c0*/  FSETP.LT.AND P0, PT, |R8|, +INF , P0 ;  /* 0x7f8000000800780b */ /* 0x000fc80000701200 */
[----:B------:R-:W-:-:S03]  /*06d0*/  FSETP.LT.AND P0, PT, |R9|, +INF , P0 ;  /* 0x7f8000000900780b */ /* 0x000fc60000701200 */
[----:B------:R-:W2:Y:S01]  /*06e0*/  F2F.F16.F32 R13, R20 ;  /* 0x00000014000d7304 */ /* 0x000ea20000200800 */
[----:B------:R-:W-:-:S04]  /*06f0*/  FSETP.LT.AND P0, PT, |R10|, +INF , P0 ;  /* 0x7f8000000a00780b */ /* 0x000fc80000701200 */
[----:B------:R-:W-:Y:S01]  /*0700*/  FSETP.LT.AND P0, PT, |R11|, +INF , P0 ;  /* 0x7f8000000b00780b */ /* 0x000fe20000701200 */
[----:B-1----:R-:W-:Y:S02]  /*0710*/  IMAD.WIDE.U32 R14, R14, 0x10000, RZ ;  /* 0x000100000e0e7825 */ /* 0x002fe400078e00ff */
[----:B------:R-:W1:Y:S01]  /*0720*/  F2F.F16.F32 R19, R19 ;  /* 0x0000001300137304 */ /* 0x000e620000200800 */
[----:B------:R-:W-:Y:S01]  /*0730*/  SEL R18, RZ, 0x1, !P0 ;  /* 0x00000001ff127807 */ /* 0x000fe20004000000 */
[----:B--2---:R-:W-:-:S06]  /*0740*/  IMAD.U32 R13, R13, 0x10000, RZ ;  /* 0x000100000d0d7824 */ /* 0x004fcc00078e00ff */
[----:B------:R-:W2:Y:S01]  /*0750*/  F2F.F16.F32 R23, R16 ;  /* 0x0000001000177304 */ /* 0x000ea20000200800 */
        /* <DEDUP_REMOVED lines=9> */
.L_x_53:
[----:B------:R-:W-:Y:S05]  /*07f0*/  BSYNC B0 ;  /* 0x0000000000007941 */ /* 0x000fea0003800000 */
.L_x_51:
[----:B------:R-:W-:-:S04]  /*0800*/  PRMT R0, R18, 0x9910, RZ ;  /* 0x0000991012007816 */ /* 0x000fc800000000ff */
[----:B------:R-:W-:-:S13]  /*0810*/  ISETP.NE.AND P0, PT, R0, RZ, PT ;  /* 0x000000ff0000720c */ /* 0x000fda0003f05270 */
[----:B------:R-:W-:Y:S05]  /*0820*/  @P0 EXIT ;  /* 0x000000000000094d */ /* 0x000fea0003800000 */
[----:B------:R-:W0:Y:S01]  /*0830*/  LDC.64 R2, c[0x0][0x218] ;  /* 0x00008600ff027b82 */ /* 0x000e220000000a00 */
[----:B------:R-:W-:-:S05]  /*0840*/  IMAD.MOV.U32 R5, RZ, RZ, 0x1 ;  /* 0x00000001ff057424 */ /* 0x000fca00078e00ff */
[----:B0-----:R-:W-:Y:S01]  /*0850*/  STG.E.STRONG.SYS desc[UR6][R2.64], R5 ;  /* 0x0000000502007986 */ /* 0x001fe2000c115906 */
[----:B------:R-:W-:Y:S05]  /*0860*/  EXIT ;  /* 0x000000000000794d */ /* 0x000fea0003800000 */
.L_x_55:
        /* <DEDUP_REMOVED lines=9> */
.L_x_70:


//--------------------- .text._Z25multi_tensor_apply_kernelI18TensorListMetadataILi2ELb0EEN18transformer_engine18multi_tensor_scale12ScaleFunctorIffEEJfEEvlPViT_T0_DpT1_ --------------------------
	.section	.text._Z25multi_tensor_apply_kernelI18TensorListMetadataILi2ELb0EEN18transformer_engine18multi_tensor_scale12ScaleFunctorIffEEJfEEvlPViT_T0_DpT1_,"ax",@progbits
	.align	128
        .global         _Z25multi_tensor_apply_kernelI18TensorListMetadataILi2ELb0EEN18transformer_engine18multi_tensor_scale12ScaleFunctorIffEEJfEEvlPViT_T0_DpT1_
        .type           _Z25multi_tensor_apply_kernelI18TensorListMetadataILi2ELb0EEN18transformer_engine18multi_tensor_scale12ScaleFunctorIffEEJfEEvlPViT_T0_DpT1_,@function
        .size           _Z25multi_tensor_apply_kernelI18TensorListMetadataILi2ELb0EEN18transformer_engine18multi_tensor_scale12ScaleFunctorIffEEJfEEvlPViT_T0_DpT1_,(.L_x_71 - _Z25multi_tensor_apply_kernelI18TensorListMetadataILi2ELb0EEN18transformer_engine18multi_tensor_scale12ScaleFunctorIffEEJfEEvlPViT_T0_DpT1_)
        .other          _Z25multi_tensor_apply_kernelI18TensorListMetadataILi2ELb0EEN18transformer_engine18multi_tensor_scale12ScaleFunctorIffEEJfEEvlPViT_T0_DpT1_,@"STO_CUDA_ENTRY STV_DEFAULT"
_Z25multi_tensor_apply_kernelI18TensorListMetadataILi2ELb0EEN18transformer_engine18multi_tensor_scale12ScaleFunctorIffEEJfEEvlPViT_T0_DpT1_:
.text._Z25multi_tensor_apply_kernelI18TensorListMetadataILi2ELb0EEN18transformer_engine18multi_tensor_scale12ScaleFunctorIffEEJfEEvlPViT_T0_DpT1_:
        /* <DEDUP_REMOVED lines=20> */
[----:B------:R-:W-:Y:S01]  /*0140*/  IMAD.IADD R6, R6, 0x1, R13 ;  /* 0x0000000106067824 */ /* 0x000fe200078e020d */
[----:B------:R-:W-:-:S04]  /*0150*/  IADD3 R8, R8, R13, RZ ;  /* 0x0000000d08087210 */ /* 0x000fc80007ffe0ff */
[----:B------:R-:W-:Y:S02]  /*0160*/  LOP3.LUT R6, R6, 0xf, RZ, 0xc0, !PT ;  /* 0x0000000f06067812 */ /* 0x000fe400078ec0ff */
[----:B------:R-:W-:Y:S02]  /*0170*/  LOP3.LUT P0, RZ, R8, 0xf, RZ, 0xc0, !PT ;  /* 0x0000000f08ff7812 */ /* 0x000fe4000780c0ff */
[----:B------:R-:W-:-:S13]  /*0180*/  ISETP.NE.AND P1, PT, R6, RZ, PT ;  /* 0x000000ff0600720c */ /* 0x000fda0003f25270 */
[----:B------:R-:W-:Y:S05]  /*0190*/  @!P0 BRA !P1, `(.L_x_57) ;  /* 0x0000000000f08947 */ /* 0x000fea0004800000 */
.L_x_56:
        /* <DEDUP_REMOVED lines=9> */
.L_x_59:
[----:B0-----:R-:W-:Y:S01]  /*0230*/  VIADD R21, R24, UR4 ;  /* 0x0000000418157c36 */ /* 0x001fe20008000000 */
[----:B------:R-:W-:Y:S01]  /*0240*/  CS2R R16, SRZ ;  /* 0x0000000000107805 */ /* 0x000fe2000001ff00 */
[----:B------:R-:W-:Y:S02]  /*0250*/  IMAD.MOV.U32 R15, RZ, RZ, RZ ;  /* 0x000000ffff0f7224 */ /* 0x000fe400078e00ff */
[C---:B------:R-:W-:Y:S01]  /*0260*/  VIADD R23, R21.reuse, UR5 ;  /* 0x0000000515177c36 */ /* 0x040fe20008000000 */
[-C--:B-1----:R-:W-:Y:S01]  /*0270*/  ISETP.GE.AND P2, PT, R21, R14.reuse, PT ;  /* 0x0000000e1500720c */ /* 0x082fe20003f46270 */
[----:B------:R-:W-:Y:S02]  /*0280*/  IMAD.MOV.U32 R18, RZ, RZ, RZ ;  /* 0x000000ffff127224 */ /* 0x000fe400078e00ff */
[C---:B------:R-:W-:Y:S01]  /*0290*/  VIADD R25, R23.reuse, UR5 ;  /* 0x0000000517197c36 */ /* 0x040fe20008000000 */
[----:B------:R-:W-:Y:S02]  /*02a0*/  ISETP.GE.AND P1, PT, R23, R14, PT ;  /* 0x0000000e1700720c */ /* 0x000fe40003f26270 */
[----:B------:R-:W-:-:S02]  /*02b0*/  ISETP.LT.AND P2, PT, R21, R0, !P2 ;  /* 0x000000001500720c */ /* 0x000fc40005741270 */
[C---:B------:R-:W-:Y:S02]  /*02c0*/  IADD3 R19, R25.reuse, UR5, RZ ;  /* 0x0000000519137c10 */ /* 0x040fe4000fffe0ff */
[-C--:B------:R-:W-:Y:S02]  /*02d0*/  ISETP.GE.AND P0, PT, R25, R14.reuse, PT ;  /* 0x0000000e1900720c */ /* 0x080fe40003f06270 */
[----:B------:R-:W-:Y:S02]  /*02e0*/  ISETP.GE.AND P3, PT, R19, R14, PT ;  /* 0x0000000e1300720c */ /* 0x000fe40003f66270 */
[-C--:B------:R-:W-:Y:S02]  /*02f0*/  ISETP.LT.AND P1, PT, R23, R0.reuse, !P1 ;  /* 0x000000001700720c */ /* 0x080fe40004f21270 */
[-C--:B------:R-:W-:Y:S02]  /*0300*/  ISETP.LT.AND P0, PT, R25, R0.reuse, !P0 ;  /* 0x000000001900720c */ /* 0x080fe40004701270 */
[----:B------:R-:W-:Y:S01]  /*0310*/  ISETP.LT.AND P3, PT, R19, R0, !P3 ;  /* 0x000000001300720c */ /* 0x000fe20005f61270 */
[--C-:B------:R-:W-:Y:S01]  /*0320*/  @P2 IMAD.WIDE R6, R21, 0x4, R2.reuse ;  /* 0x0000000415062825 */ /* 0x100fe200078e0202 */
[----:B------:R-:W0:Y:S04]  /*0330*/  @P2 LDC R28, c[0x0][0xd6c] ;  /* 0x00035b00ff1c2b82 */ /* 0x000e280000000800 */
[----:B------:R1:W0:Y:S03]  /*0340*/  @P2 LDG.E R15, desc[UR6][R6.64] ;  /* 0x00000006060f2981 */ /* 0x000226000c1e1900 */
[--C-:B------:R-:W-:Y:S01]  /*0350*/  @P1 IMAD.WIDE R8, R23, 0x4, R2.reuse ;  /* 0x0000000417081825 */ /* 0x100fe200078e0202 */
[----:B------:R-:W2:Y:S03]  /*0360*/  @P1 LDC R29, c[0x0][0xd6c] ;  /* 0x00035b00ff1d1b82 */ /* 0x000ea60000000800 */
[--C-:B------:R-:W-:Y:S01]  /*0370*/  @P0 IMAD.WIDE R10, R25, 0x4, R2.reuse ;  /* 0x00000004190a0825 */ /* 0x100fe200078e0202 */
[----:B------:R3:W2:Y:S03]  /*0380*/  @P1 LDG.E R16, desc[UR6][R8.64] ;  /* 0x0000000608101981 */ /* 0x0006a6000c1e1900 */
[----:B------:R-:W-:Y:S01]  /*0390*/  @P3 IMAD.WIDE R12, R19, 0x4, R2 ;  /* 0x00000004130c3825 */ /* 0x000fe200078e0202 */
[----:B------:R2:W4:Y:S01]  /*03a0*/  @P0 LDG.E R17, desc[UR6][R10.64] ;  /* 0x000000060a110981 */ /* 0x000522000c1e1900 */
[----:B------:R-:W4:Y:S03]  /*03b0*/  @P0 LDC R26, c[0x0][0xd6c] ;  /* 0x00035b00ff1a0b82 */ /* 0x000f260000000800 */
[----:B------:R4:W5:Y:S05]  /*03c0*/  @P3 LDG.E R18, desc[UR6][R12.64] ;  /* 0x000000060c123981 */ /* 0x00096a000c1e1900 */
[----:B------:R-:W5:Y:S01]  /*03d0*/  @P3 LDC R27, c[0x0][0xd6c] ;  /* 0x00035b00ff1b3b82 */ /* 0x000f620000000800 */
[----:B------:R-:W-:Y:S01]  /*03e0*/  LOP3.LUT P4, RZ, R20, 0xff, RZ, 0xc0, !PT ;  /* 0x000000ff14ff7812 */ /* 0x000fe2000788c0ff */
[----:B-1----:R-:W-:-:S04]  /*03f0*/  @P0 IMAD.WIDE R6, R25, 0x4, R4 ;  /* 0x0000000419060825 */ /* 0x002fc800078e0204 */
[----:B------:R-:W-:-:S04]  /*0400*/  @P2 IMAD.WIDE R20, R21, 0x4, R4 ;  /* 0x0000000415142825 */ /* 0x000fc800078e0204 */
[----:B------:R-:W-:-:S04]  /*0410*/  @P1 IMAD.WIDE R22, R23, 0x4, R4 ;  /* 0x0000000417161825 */ /* 0x000fc800078e0204 */
[----:B---3--:R-:W-:Y:S01]  /*0420*/  @P3 IMAD.WIDE R8, R19, 0x4, R4 ;  /* 0x0000000413083825 */ /* 0x008fe200078e0204 */
[----:B------:R-:W-:-:S03]  /*0430*/  ULEA UR4, UR5, UR4, 0x2 ;  /* 0x0000000405047291 */ /* 0x000fc6000f8e103f */
[C---:B0-----:R-:W-:Y:S01]  /*0440*/  @P2 FMUL R25, R15.reuse, R28 ;  /* 0x0000001c0f192220 */ /* 0x041fe20000400000 */
[----:B------:R-:W-:Y:S01]  /*0450*/  FSETP.LT.AND P4, PT, |R15|, +INF , P4 ;  /* 0x7f8000000f00780b */ /* 0x000fe20002781200 */
[----:B--2---:R-:W-:-:S03]  /*0460*/  @P1 FMUL R11, R16, R29 ;  /* 0x0000001d100b1220 */ /* 0x004fc60000400000 */
[----:B------:R0:W-:Y:S01]  /*0470*/  @P2 STG.E desc[UR6][R20.64], R25 ;  /* 0x0000001914002986 */ /* 0x0001e2000c101906 */
[----:B----4-:R-:W-:-:S03]  /*0480*/  @P0 FMUL R13, R17, R26 ;  /* 0x0000001a110d0220 */ /* 0x010fc60000400000 */
[----:B------:R2:W-:Y:S01]  /*0490*/  @P1 STG.E desc[UR6][R22.64], R11 ;  /* 0x0000000b16001986 */ /* 0x0005e2000c101906 */
[----:B-----5:R-:W-:-:S03]  /*04a0*/  @P3 FMUL R27, R18, R27 ;  /* 0x0000001b121b3220 */ /* 0x020fc60000400000 */
        /* <DEDUP_REMOVED lines=11> */
.L_x_57:
        /* <DEDUP_REMOVED lines=10> */
[----:B------:R-:W-:-:S11]  /*0600*/  HFMA2.MMA R20, -RZ, RZ, 0, 5.9604644775390625e-08 ;  /* 0x00000001ff147435 */ /* 0x000fd600000001ff */
.L_x_61:
[----:B------:R-:W-:-:S06]  /*0610*/  IMAD.WIDE R8, R17, 0x10, R2 ;  /* 0x0000001011087825 */ /* 0x000fcc00078e0202 */
[----:B------:R-:W2:Y:S01]  /*0620*/  LDG.E.128 R8, desc[UR6][R8.64] ;  /* 0x0000000608087981 */ /* 0x000ea2000c1e1d00 */
[----:B------:R-:W-:Y:S02]  /*0630*/  SHF.R.S32.HI R7, RZ, 0x1f, R17 ;  /* 0x0000001fff077819 */ /* 0x000fe40000011411 */
[C---:B------:R-:W-:Y:S02]  /*0640*/  LEA R6, P1, R17.reuse, R4, 0x4 ;  /* 0x0000000411067211 */ /* 0x040fe400078220ff */
[----:B------:R-:W-:Y:S02]  /*0650*/  LOP3.LUT P0, RZ, R20, 0xff, RZ, 0xc0, !PT ;  /* 0x000000ff14ff7812 */ /* 0x000fe4000780c0ff */
[----:B------:R-:W-:Y:S01]  /*0660*/  LEA.HI.X R7, R17, R5, R7, 0x4, P1 ;  /* 0x0000000511077211 */ /* 0x000fe200008f2407 */
[----:B0-----:R-:W-:Y:S02]  /*0670*/  IMAD.IADD R17, R16, 0x1, R17 ;  /* 0x0000000110117824 */ /* 0x001fe400078e0211 */
[----:B--2---:R-:W-:Y:S01]  /*0680*/  FMUL R13, R9, UR4 ;  /* 0x00000004090d7c20 */ /* 0x004fe20008400000 */
[----:B------:R-:W-:Y:S01]  /*0690*/  FMUL R12, R8, UR4 ;  /* 0x00000004080c7c20 */ /* 0x000fe20008400000 */
[----:B------:R-:W-:Y:S01]  /*06a0*/  FMUL R15, R11, UR4 ;  /* 0x000000040b0f7c20 */ /* 0x000fe20008400000 */
[----:B------:R-:W-:Y:S01]  /*06b0*/  FMUL R14, R10, UR4 ;  /* 0x000000040a0e7c20 */ /* 0x000fe20008400000 */
[----:B------:R-:W-:-:S04]  /*06c0*/  FSETP.LT.AND P0, PT, |R8|, +INF , P0 ;  /* 0x7f8000000800780b */ /* 0x000fc80000701200 */
[----:B------:R-:W-:Y:S01]  /*06d0*/  FSETP.LT.AND P0, PT, |R9|, +INF , P0 ;  /* 0x7f8000000900780b */ /* 0x000fe20000701200 */
[----:B------:R1:W-:Y:S01]  /*06e0*/  STG.E.128 desc[UR6][R6.64], R12 ;  /* 0x0000000c06007986 */ /* 0x0003e2000c101d06 */
[----:B------:R-:W-:Y:S02]  /*06f0*/  IMAD.SHL.U32 R9, R17, 0x4, RZ ;  /* 0x0000000411097824 */ /* 0x000fe400078e00ff */
[----:B------:R-:W-:-:S03]  /*0700*/  FSETP.LT.AND P0, PT, |R10|, +INF , P0 ;  /* 0x7f8000000a00780b */ /* 0x000fc60000701200 */
[C---:B------:R-:W-:Y:S02]  /*0710*/  ISETP.GE.AND P1, PT, R9.reuse, UR5, PT ;  /* 0x0000000509007c0c */ /* 0x040fe4000bf26270 */
[----:B------:R-:W-:Y:S02]  /*0720*/  ISETP.LT.AND P2, PT, R9, R0, PT ;  /* 0x000000000900720c */ /* 0x000fe40003f41270 */
[----:B------:R-:W-:-:S04]  /*0730*/  FSETP.LT.AND P0, PT, |R11|, +INF , P0 ;  /* 0x7f8000000b00780b */ /* 0x000fc80000701200 */
[----:B------:R-:W-:-:S07]  /*0740*/  SEL R20, RZ, 0x1, !P0 ;  /* 0x00000001ff147807 */ /* 0x000fce0004000000 */
[----:B-1----:R-:W-:Y:S05]  /*0750*/  @!P1 BRA P2, `(.L_x_61) ;  /* 0xfffffffc00ac9947 */ /* 0x002fea000103ffff */
.L_x_60:
[----:B------:R-:W-:Y:S05]  /*0760*/  BSYNC B0 ;  /* 0x0000000000007941 */ /* 0x000fea0003800000 */
.L_x_58:
[----:B------:R-:W-:-:S04]  /*0770*/  PRMT R0, R20, 0x9910, RZ ;  /* 0x0000991014007816 */ /* 0x000fc800000000ff */
[----:B------:R-:W-:-:S13]  /*0780*/  ISETP.NE.AND P0, PT, R0, RZ, PT ;  /* 0x000000ff0000720c */ /* 0x000fda0003f05270 */
[----:B------:R-:W-:Y:S05]  /*0790*/  @P0 EXIT ;  /* 0x000000000000094d */ /* 0x000fea0003800000 */
[----:B------:R-:W0:Y:S01]  /*07a0*/  LDC.64 R2, c[0x0][0x218] ;  /* 0x00008600ff027b82 */ /* 0x000e220000000a00 */
[----:B------:R-:W-:-:S05]  /*07b0*/  IMAD.MOV.U32 R5, RZ, RZ, 0x1 ;  /* 0x00000001ff057424 */ /* 0x000fca00078e00ff */
[----:B0-----:R-:W-:Y:S01]  /*07c0*/  STG.E.STRONG.SYS desc[UR6][R2.64], R5 ;  /* 0x0000000502007986 */ /* 0x001fe2000c115906 */
[----:B------:R-:W-:Y:S05]  /*07d0*/  EXIT ;  /* 0x000000000000794d */ /* 0x000fea0003800000 */
.L_x_62:
        /* <DEDUP_REMOVED lines=10> */
.L_x_71:


//--------------------- .nv.shared.reserved.0     --------------------------
	.section	.nv.shared.reserved.0,"aw",@nobits
	.weak		__nv_reservedSMEM_offset_0_alias
	.size		__nv_reservedSMEM_offset_0_alias, 0, 0
	.other		__nv_reservedSMEM_offset_0_alias,@"STO_CUDA_RESERVED_SHARED STV_DEFAULT"
__nv_reservedSMEM_offset_0_alias:
	.zero		0


//--------------------- .nv.constant0._Z25multi_tensor_apply_kernelI18TensorListMetadataILi2ELb0EEN18transformer_engine18multi_tensor_scale12ScaleFunctorI13__nv_bfloat16S5_EEJfEEvlPViT_T0_DpT1_ --------------------------
	.section	.nv.constant0._Z25multi_tensor_apply_kernelI18TensorListMetadataILi2ELb0EEN18transformer_engine18multi_tensor_scale12ScaleFunctorI13__nv_bfloat16S5_EEJfEEvlPViT_T0_DpT1_,"a",@progbits
	.sectionflags	@""
	.align	4
.nv.constant0._Z25multi_tensor_apply_kernelI18TensorListMetadataILi2ELb0EEN18transformer_engine18multi_tensor_scale12ScaleFunctorI13__nv_bfloat16S5_EEJfEEvlPViT_T0_DpT1_:
	.zero		3440


//--------------------- .nv.constant0._Z25multi_tensor_apply_kernelI18TensorListMetadataILi2ELb0EEN18transformer_engine18multi_tensor_scale12ScaleFunctorI13__nv_bfloat166__halfEEJfEEvlPViT_T0_DpT1_ --------------------------
	.section	.nv.constant0._Z25multi_tensor_apply_kernelI18TensorListMetadataILi2ELb0EEN18transformer_engine18multi_tensor_scale12ScaleFunctorI13__nv_bfloat166__halfEEJfEEvlPViT_T0_DpT1_,"a",@progbits
	.sectionflags	@""
	.align	4
.nv.constant0._Z25multi_tensor_apply_kernelI18TensorListMetadataILi2ELb0EEN18transformer_engine18multi_tensor_scale12ScaleFunctorI13__nv_bfloat166__halfEEJfEEvlPViT_T0_DpT1_:
	.zero		3440


//--------------------- .nv.constant0._Z25multi_tensor_apply_kernelI18TensorListMetadataILi2ELb0EEN18transformer_engine18multi_tensor_scale12ScaleFunctorI13__nv_bfloat16fEEJfEEvlPViT_T0_DpT1_ --------------------------
	.section	.nv.constant0._Z25multi_tensor_apply_kernelI18TensorListMetadataILi2ELb0EEN18transformer_engine18multi_tensor_scale12ScaleFunctorI13__nv_bfloat16fEEJfEEvlPViT_T0_DpT1_,"a",@progbits
	.sectionflags	@""
	.align	4
.nv.constant0._Z25multi_tensor_apply_kernelI18TensorListMetadataILi2ELb0EEN18transformer_engine18multi_tensor_scale12ScaleFunctorI13__nv_bfloat16fEEJfEEvlPViT_T0_DpT1_:
	.zero		3440


//--------------------- .nv.constant0._Z25multi_tensor_apply_kernelI18TensorListMetadataILi2ELb0EEN18transformer_engine18multi_tensor_scale12ScaleFunctorI6__half13__nv_bfloat16EEJfEEvlPViT_T0_DpT1_ --------------------------
	.section	.nv.constant0._Z25multi_tensor_apply_kernelI18TensorListMetadataILi2ELb0EEN18transformer_engine18multi_tensor_scale12ScaleFunctorI6__half13__nv_bfloat16EEJfEEvlPViT_T0_DpT1_,"a",@progbits
	.sectionflags	@""
	.align	4
.nv.constant0._Z25multi_tensor_apply_kernelI18TensorListMetadataILi2ELb0EEN18transformer_engine18multi_tensor_scale12ScaleFunctorI6__half13__nv_bfloat16EEJfEEvlPViT_T0_DpT1_:
	.zero		3440


//--------------------- .nv.constant0._Z25multi_tensor_apply_kernelI18TensorListMetadataILi2ELb0EEN18transformer_engine18multi_tensor_scale12ScaleFunctorI6__halfS5_EEJfEEvlPViT_T0_DpT1_ --------------------------
	.section	.nv.constant0._Z25multi_tensor_apply_kernelI18TensorListMetadataILi2ELb0EEN18transformer_engine18multi_tensor_scale12ScaleFunctorI6__halfS5_EEJfEEvlPViT_T0_DpT1_,"a",@progbits
	.sectionflags	@""
	.align	4
.nv.constant0._Z25multi_tensor_apply_kernelI18TensorListMetadataILi2ELb0EEN18transformer_engine18multi_tensor_scale12ScaleFunctorI6__halfS5_EEJfEEvlPViT_T0_DpT1_:
	.zero		3440


//--------------------- .nv.constant0._Z25multi_tensor_apply_kernelI18TensorListMetadataILi2ELb0EEN18transformer_engine18multi_tensor_scale12ScaleFunctorI6__halffEEJfEEvlPViT_T0_DpT1_ --------------------------
	.section	.nv.constant0._Z25multi_tensor_apply_kernelI18TensorListMetadataILi2ELb0EEN18transformer_engine18multi_tensor_scale12ScaleFunctorI6__halffEEJfEEvlPViT_T0_DpT1_,"a",@progbits
	.sectionflags	@""
	.align	4
.nv.constant0._Z25multi_tensor_apply_kernelI18TensorListMetadataILi2ELb0EEN18transformer_engine18multi_tensor_scale12ScaleFunctorI6__halffEEJfEEvlPViT_T0_DpT1_:
	.zero		3440


//--------------------- .nv.constant0._Z25multi_tensor_apply_kernelI18TensorListMetadataILi2ELb0EEN18transformer_engine18multi_tensor_scale12ScaleFunctorIf13__nv_bfloat16EEJfEEvlPViT_T0_DpT1_ --------------------------
	.section	.nv.constant0._Z25multi_tensor_apply_kernelI18TensorListMetadataILi2ELb0EEN18transformer_engine18multi_tensor_scale12ScaleFunctorIf13__nv_bfloat16EEJfEEvlPViT_T0_DpT1_,"a",@progbits
	.sectionflags	@""
	.align	4
.nv.constant0._Z25multi_tensor_apply_kernelI18TensorListMetadataILi2ELb0EEN18transformer_engine18multi_tensor_scale12ScaleFunctorIf13__nv_bfloat16EEJfEEvlPViT_T0_DpT1_:
	.zero		3440


//--------------------- .nv.constant0._Z25multi_tensor_apply_kernelI18TensorListMetadataILi2ELb0EEN18transformer_engine18multi_tensor_scale12ScaleFunctorIf6__halfEEJfEEvlPViT_T0_DpT1_ --------------------------
	.section	.nv.constant0._Z25multi_tensor_apply_kernelI18TensorListMetadataILi2ELb0EEN18transformer_engine18multi_tensor_scale12ScaleFunctorIf6__halfEEJfEEvlPViT_T0_DpT1_,"a",@progbits
	.sectionflags	@""
	.align	4
.nv.constant0._Z25multi_tensor_apply_kernelI18TensorListMetadataILi2ELb0EEN18transformer_engine18multi_tensor_scale12ScaleFunctorIf6__halfEEJfEEvlPViT_T0_DpT1_:
	.zero		3440


//--------------------- .nv.constant0._Z25multi_tensor_apply_kernelI18TensorListMetadataILi2ELb0EEN18transformer_engine18multi_tensor_scale12ScaleFunctorIffEEJfEEvlPViT_T0_DpT1_ --------------------------
	.section	.nv.constant0._Z25multi_tensor_apply_kernelI18TensorListMetadataILi2ELb0EEN18transformer_engine18multi_tensor_scale12ScaleFunctorIffEEJfEEvlPViT_T0_DpT1_,"a",@progbits
	.sectionflags	@""
	.align	4
.nv.constant0._Z25multi_tensor_apply_kernelI18TensorListMetadataILi2ELb0EEN18transformer_engine18multi_tensor_scale12ScaleFunctorIffEEJfEEvlPViT_T0_DpT1_:
	.zero		3440


//--------------------- SYMBOLS --------------------------

	.type		.nv.reservedSmem.offset0,@object
	.size		.nv.reservedSmem.offset0,0x4
